//
// Generated by NVIDIA NVVM Compiler
//
// Compiler Build ID: CL-36424714
// Cuda compilation tools, release 13.0, V13.0.88
// Based on NVVM 20.0.0
//

.version 9.0
.target sm_100
.address_size 64

	// .globl	_Z12preprocessorPfiii
// _ZZ6kernelPfPKfiiiE2xx has been demoted
// _ZZ6kernelPfPKfiiiE2yy has been demoted

.visible .entry _Z12preprocessorPfiii(
	.param .u64 .ptr .align 1 _Z12preprocessorPfiii_param_0,
	.param .u32 _Z12preprocessorPfiii_param_1,
	.param .u32 _Z12preprocessorPfiii_param_2,
	.param .u32 _Z12preprocessorPfiii_param_3
)
{
	.reg .pred 	%p<25>;
	.reg .b32 	%r<104>;
	.reg .b32 	%f<61>;
	.reg .b64 	%rd<95>;

	ld.param.u64 	%rd7, [_Z12preprocessorPfiii_param_0];
	ld.param.u32 	%r55, [_Z12preprocessorPfiii_param_1];
	ld.param.u32 	%r56, [_Z12preprocessorPfiii_param_2];
	ld.param.u32 	%r57, [_Z12preprocessorPfiii_param_3];
	cvta.to.global.u64 	%rd1, %rd7;
	mov.u32 	%r1, %tid.x;
	mov.u32 	%r2, %ctaid.y;
	setp.ge.s32 	%p1, %r2, %r55;
	@%p1 bra 	$L__BB0_44;
	mul.lo.s32 	%r58, %r56, %r55;
	cvt.s64.s32 	%rd2, %r58;
	setp.lt.s32 	%p2, %r56, 1;
	@%p2 bra 	$L__BB0_44;
	mul.lo.s32 	%r3, %r56, %r2;
	add.s32 	%r4, %r56, -1;
	shr.u32 	%r60, %r4, 6;
	add.s32 	%r5, %r60, 1;
	and.b32  	%r6, %r5, 7;
	setp.lt.u32 	%p3, %r56, 449;
	mov.b32 	%r102, 0;
	@%p3 bra 	$L__BB0_22;
	and.b32  	%r62, %r5, 134217720;
	neg.s32 	%r99, %r62;
	mad.lo.s32 	%r98, %r1, %r57, %r2;
	shl.b32 	%r9, %r57, 9;
	cvt.u64.u32 	%rd8, %r1;
	cvt.u64.u32 	%rd9, %r3;
	add.s64 	%rd10, %rd8, %rd9;
	shl.b64 	%rd11, %rd10, 2;
	add.s64 	%rd12, %rd11, %rd1;
	add.s64 	%rd94, %rd12, 1024;
	add.s32 	%r96, %r1, %r3;
	add.s32 	%r63, %r1, 448;
	mad.lo.s32 	%r95, %r57, %r63, %r2;
	add.s32 	%r64, %r1, 64;
	mad.lo.s32 	%r94, %r57, %r64, %r2;
	add.s32 	%r65, %r1, 128;
	mad.lo.s32 	%r93, %r57, %r65, %r2;
	add.s32 	%r66, %r1, 192;
	mad.lo.s32 	%r92, %r57, %r66, %r2;
	add.s32 	%r67, %r1, 256;
	mad.lo.s32 	%r91, %r57, %r67, %r2;
	add.s32 	%r68, %r1, 320;
	mad.lo.s32 	%r90, %r57, %r68, %r2;
	add.s32 	%r69, %r1, 384;
	mad.lo.s32 	%r89, %r57, %r69, %r2;
	mov.b32 	%r100, 256;
	mov.u32 	%r97, %r1;
$L__BB0_4:
	.pragma "nounroll";
	setp.ge.s32 	%p4, %r97, %r56;
	mov.f32 	%f46, 0f00000000;
	@%p4 bra 	$L__BB0_6;
	mul.wide.u32 	%rd13, %r96, 4;
	add.s64 	%rd14, %rd1, %rd13;
	ld.global.f32 	%f46, [%rd14];
$L__BB0_6:
	cvt.s64.s32 	%rd15, %r98;
	add.s64 	%rd16, %rd15, %rd2;
	shl.b64 	%rd17, %rd16, 2;
	add.s64 	%rd18, %rd1, %rd17;
	st.global.f32 	[%rd18], %f46;
	add.s32 	%r70, %r97, 64;
	setp.ge.s32 	%p5, %r70, %r56;
	mov.f32 	%f47, 0f00000000;
	@%p5 bra 	$L__BB0_8;
	ld.global.f32 	%f47, [%rd94+-768];
$L__BB0_8:
	cvt.s64.s32 	%rd19, %r94;
	add.s64 	%rd20, %rd19, %rd2;
	shl.b64 	%rd21, %rd20, 2;
	add.s64 	%rd22, %rd1, %rd21;
	st.global.f32 	[%rd22], %f47;
	add.s32 	%r71, %r97, 128;
	setp.ge.s32 	%p6, %r71, %r56;
	mov.f32 	%f48, 0f00000000;
	@%p6 bra 	$L__BB0_10;
	ld.global.f32 	%f48, [%rd94+-512];
$L__BB0_10:
	cvt.s64.s32 	%rd23, %r93;
	add.s64 	%rd24, %rd23, %rd2;
	shl.b64 	%rd25, %rd24, 2;
	add.s64 	%rd26, %rd1, %rd25;
	st.global.f32 	[%rd26], %f48;
	add.s32 	%r72, %r97, 192;
	setp.ge.s32 	%p7, %r72, %r56;
	mov.f32 	%f49, 0f00000000;
	@%p7 bra 	$L__BB0_12;
	ld.global.f32 	%f49, [%rd94+-256];
$L__BB0_12:
	cvt.s64.s32 	%rd27, %r92;
	add.s64 	%rd28, %rd27, %rd2;
	shl.b64 	%rd29, %rd28, 2;
	add.s64 	%rd30, %rd1, %rd29;
	st.global.f32 	[%rd30], %f49;
	add.s32 	%r73, %r97, 256;
	setp.ge.s32 	%p8, %r73, %r56;
	mov.f32 	%f50, 0f00000000;
	@%p8 bra 	$L__BB0_14;
	ld.global.f32 	%f50, [%rd94];
$L__BB0_14:
	cvt.s64.s32 	%rd31, %r91;
	add.s64 	%rd32, %rd31, %rd2;
	shl.b64 	%rd33, %rd32, 2;
	add.s64 	%rd34, %rd1, %rd33;
	st.global.f32 	[%rd34], %f50;
	add.s32 	%r74, %r97, 320;
	setp.ge.s32 	%p9, %r74, %r56;
	mov.f32 	%f51, 0f00000000;
	@%p9 bra 	$L__BB0_16;
	ld.global.f32 	%f51, [%rd94+256];
$L__BB0_16:
	cvt.s64.s32 	%rd35, %r90;
	add.s64 	%rd36, %rd35, %rd2;
	shl.b64 	%rd37, %rd36, 2;
	add.s64 	%rd38, %rd1, %rd37;
	st.global.f32 	[%rd38], %f51;
	add.s32 	%r75, %r97, 384;
	setp.ge.s32 	%p10, %r75, %r56;
	mov.f32 	%f52, 0f00000000;
	@%p10 bra 	$L__BB0_18;
	ld.global.f32 	%f52, [%rd94+512];
$L__BB0_18:
	cvt.s64.s32 	%rd39, %r89;
	add.s64 	%rd40, %rd39, %rd2;
	shl.b64 	%rd41, %rd40, 2;
	add.s64 	%rd42, %rd1, %rd41;
	st.global.f32 	[%rd42], %f52;
	add.s32 	%r76, %r97, 448;
	setp.ge.s32 	%p11, %r76, %r56;
	mov.f32 	%f53, 0f00000000;
	@%p11 bra 	$L__BB0_20;
	ld.global.f32 	%f53, [%rd94+768];
$L__BB0_20:
	cvt.s64.s32 	%rd43, %r95;
	add.s64 	%rd44, %rd43, %rd2;
	shl.b64 	%rd45, %rd44, 2;
	add.s64 	%rd46, %rd1, %rd45;
	st.global.f32 	[%rd46], %f53;
	add.s32 	%r100, %r100, 512;
	add.s32 	%r99, %r99, 8;
	add.s32 	%r98, %r98, %r9;
	add.s32 	%r97, %r97, 512;
	add.s64 	%rd94, %rd94, 2048;
	add.s32 	%r96, %r96, 512;
	add.s32 	%r95, %r95, %r9;
	add.s32 	%r94, %r94, %r9;
	add.s32 	%r93, %r93, %r9;
	add.s32 	%r92, %r92, %r9;
	add.s32 	%r91, %r91, %r9;
	add.s32 	%r90, %r90, %r9;
	add.s32 	%r89, %r89, %r9;
	setp.ne.s32 	%p12, %r99, 0;
	@%p12 bra 	$L__BB0_4;
	add.s32 	%r102, %r100, -256;
$L__BB0_22:
	setp.eq.s32 	%p13, %r6, 0;
	@%p13 bra 	$L__BB0_44;
	setp.lt.u32 	%p14, %r6, 4;
	@%p14 bra 	$L__BB0_33;
	add.s32 	%r44, %r102, %r1;
	setp.ge.s32 	%p15, %r44, %r56;
	mov.f32 	%f54, 0f00000000;
	@%p15 bra 	$L__BB0_26;
	add.s32 	%r77, %r44, %r3;
	mul.wide.u32 	%rd47, %r77, 4;
	add.s64 	%rd48, %rd1, %rd47;
	ld.global.f32 	%f54, [%rd48];
$L__BB0_26:
	mad.lo.s32 	%r78, %r44, %r57, %r2;
	cvt.s64.s32 	%rd49, %r78;
	add.s64 	%rd50, %rd49, %rd2;
	shl.b64 	%rd51, %rd50, 2;
	add.s64 	%rd52, %rd1, %rd51;
	st.global.f32 	[%rd52], %f54;
	add.s32 	%r45, %r44, 64;
	setp.ge.s32 	%p16, %r45, %r56;
	cvt.u64.u32 	%rd53, %r1;
	cvt.u64.u32 	%rd54, %r102;
	cvt.u64.u32 	%rd55, %r3;
	add.s64 	%rd56, %rd54, %rd53;
	add.s64 	%rd57, %rd56, %rd55;
	shl.b64 	%rd58, %rd57, 2;
	add.s64 	%rd6, %rd1, %rd58;
	mov.f32 	%f55, 0f00000000;
	@%p16 bra 	$L__BB0_28;
	ld.global.f32 	%f55, [%rd6+256];
$L__BB0_28:
	mad.lo.s32 	%r79, %r45, %r57, %r2;
	cvt.s64.s32 	%rd59, %r79;
	add.s64 	%rd60, %rd59, %rd2;
	shl.b64 	%rd61, %rd60, 2;
	add.s64 	%rd62, %rd1, %rd61;
	st.global.f32 	[%rd62], %f55;
	add.s32 	%r46, %r44, 128;
	setp.ge.s32 	%p17, %r46, %r56;
	mov.f32 	%f56, 0f00000000;
	@%p17 bra 	$L__BB0_30;
	ld.global.f32 	%f56, [%rd6+512];
$L__BB0_30:
	mad.lo.s32 	%r80, %r46, %r57, %r2;
	cvt.s64.s32 	%rd63, %r80;
	add.s64 	%rd64, %rd63, %rd2;
	shl.b64 	%rd65, %rd64, 2;
	add.s64 	%rd66, %rd1, %rd65;
	st.global.f32 	[%rd66], %f56;
	add.s32 	%r47, %r44, 192;
	setp.ge.s32 	%p18, %r47, %r56;
	mov.f32 	%f57, 0f00000000;
	@%p18 bra 	$L__BB0_32;
	ld.global.f32 	%f57, [%rd6+768];
$L__BB0_32:
	mad.lo.s32 	%r81, %r47, %r57, %r2;
	cvt.s64.s32 	%rd67, %r81;
	add.s64 	%rd68, %rd67, %rd2;
	shl.b64 	%rd69, %rd68, 2;
	add.s64 	%rd70, %rd1, %rd69;
	st.global.f32 	[%rd70], %f57;
	add.s32 	%r102, %r102, 256;
$L__BB0_33:
	and.b32  	%r82, %r5, 3;
	setp.eq.s32 	%p19, %r82, 0;
	@%p19 bra 	$L__BB0_44;
	setp.eq.s32 	%p20, %r82, 1;
	@%p20 bra 	$L__BB0_40;
	add.s32 	%r50, %r102, %r1;
	setp.ge.s32 	%p21, %r50, %r56;
	mov.f32 	%f58, 0f00000000;
	@%p21 bra 	$L__BB0_37;
	add.s32 	%r83, %r50, %r3;
	mul.wide.u32 	%rd71, %r83, 4;
	add.s64 	%rd72, %rd1, %rd71;
	ld.global.f32 	%f58, [%rd72];
$L__BB0_37:
	mad.lo.s32 	%r84, %r50, %r57, %r2;
	cvt.s64.s32 	%rd73, %r84;
	add.s64 	%rd74, %rd73, %rd2;
	shl.b64 	%rd75, %rd74, 2;
	add.s64 	%rd76, %rd1, %rd75;
	st.global.f32 	[%rd76], %f58;
	add.s32 	%r51, %r50, 64;
	setp.ge.s32 	%p22, %r51, %r56;
	mov.f32 	%f59, 0f00000000;
	@%p22 bra 	$L__BB0_39;
	cvt.u64.u32 	%rd77, %r3;
	cvt.u64.u32 	%rd78, %r1;
	cvt.u64.u32 	%rd79, %r102;
	add.s64 	%rd80, %rd79, %rd78;
	add.s64 	%rd81, %rd80, %rd77;
	shl.b64 	%rd82, %rd81, 2;
	add.s64 	%rd83, %rd1, %rd82;
	ld.global.f32 	%f59, [%rd83+256];
$L__BB0_39:
	mad.lo.s32 	%r85, %r51, %r57, %r2;
	cvt.s64.s32 	%rd84, %r85;
	add.s64 	%rd85, %rd84, %rd2;
	shl.b64 	%rd86, %rd85, 2;
	add.s64 	%rd87, %rd1, %rd86;
	st.global.f32 	[%rd87], %f59;
	add.s32 	%r102, %r102, 128;
$L__BB0_40:
	and.b32  	%r86, %r4, 64;
	setp.ne.s32 	%p23, %r86, 0;
	@%p23 bra 	$L__BB0_44;
	add.s32 	%r54, %r102, %r1;
	setp.ge.s32 	%p24, %r54, %r56;
	mov.f32 	%f60, 0f00000000;
	@%p24 bra 	$L__BB0_43;
	add.s32 	%r87, %r54, %r3;
	mul.wide.u32 	%rd88, %r87, 4;
	add.s64 	%rd89, %rd1, %rd88;
	ld.global.f32 	%f60, [%rd89];
$L__BB0_43:
	mad.lo.s32 	%r88, %r54, %r57, %r2;
	cvt.s64.s32 	%rd90, %r88;
	add.s64 	%rd91, %rd90, %rd2;
	shl.b64 	%rd92, %rd91, 2;
	add.s64 	%rd93, %rd1, %rd92;
	st.global.f32 	[%rd93], %f60;
$L__BB0_44:
	ret;

}
	// .globl	_Z6kernelPfPKfiii
.visible .entry _Z6kernelPfPKfiii(
	.param .u64 .ptr .align 1 _Z6kernelPfPKfiii_param_0,
	.param .u64 .ptr .align 1 _Z6kernelPfPKfiii_param_1,
	.param .u32 _Z6kernelPfPKfiii_param_2,
	.param .u32 _Z6kernelPfPKfiii_param_3,
	.param .u32 _Z6kernelPfPKfiii_param_4
)
{
	.reg .pred 	%p<70>;
	.reg .b32 	%r<155>;
	.reg .b32 	%f<587>;
	.reg .b64 	%rd<134>;
	// demoted variable
	.shared .align 4 .b8 _ZZ6kernelPfPKfiiiE2xx[1024];
	// demoted variable
	.shared .align 4 .b8 _ZZ6kernelPfPKfiiiE2yy[1024];
	ld.param.u32 	%r29, [_Z6kernelPfPKfiii_param_2];
	mov.u32 	%r1, %tid.x;
	mov.u32 	%r2, %tid.y;
	mov.u32 	%r3, %ctaid.x;
	mov.u32 	%r4, %ctaid.y;
	setp.lt.u32 	%p1, %r3, %r4;
	max.s32 	%r32, %r3, %r4;
	setp.ge.s32 	%p2, %r32, %r29;
	or.pred  	%p3, %p2, %p1;
	@%p3 bra 	$L__BB1_132;
	ld.param.u32 	%r149, [_Z6kernelPfPKfiii_param_3];
	setp.lt.s32 	%p4, %r149, 1;
	mov.f32 	%f523, 0f00000000;
	mov.f32 	%f524, %f523;
	mov.f32 	%f525, %f523;
	mov.f32 	%f526, %f523;
	mov.f32 	%f527, %f523;
	mov.f32 	%f528, %f523;
	mov.f32 	%f529, %f523;
	mov.f32 	%f530, %f523;
	mov.f32 	%f531, %f523;
	mov.f32 	%f532, %f523;
	mov.f32 	%f533, %f523;
	mov.f32 	%f534, %f523;
	mov.f32 	%f535, %f523;
	mov.f32 	%f536, %f523;
	mov.f32 	%f537, %f523;
	mov.f32 	%f538, %f523;
	mov.f32 	%f539, %f523;
	mov.f32 	%f540, %f523;
	mov.f32 	%f541, %f523;
	mov.f32 	%f542, %f523;
	mov.f32 	%f543, %f523;
	mov.f32 	%f544, %f523;
	mov.f32 	%f545, %f523;
	mov.f32 	%f546, %f523;
	mov.f32 	%f547, %f523;
	mov.f32 	%f548, %f523;
	mov.f32 	%f549, %f523;
	mov.f32 	%f550, %f523;
	mov.f32 	%f551, %f523;
	mov.f32 	%f552, %f523;
	mov.f32 	%f553, %f523;
	mov.f32 	%f554, %f523;
	mov.f32 	%f555, %f523;
	mov.f32 	%f556, %f523;
	mov.f32 	%f557, %f523;
	mov.f32 	%f558, %f523;
	mov.f32 	%f559, %f523;
	mov.f32 	%f560, %f523;
	mov.f32 	%f561, %f523;
	mov.f32 	%f562, %f523;
	mov.f32 	%f563, %f523;
	mov.f32 	%f564, %f523;
	mov.f32 	%f565, %f523;
	mov.f32 	%f566, %f523;
	mov.f32 	%f567, %f523;
	mov.f32 	%f568, %f523;
	mov.f32 	%f569, %f523;
	mov.f32 	%f570, %f523;
	mov.f32 	%f571, %f523;
	mov.f32 	%f572, %f523;
	mov.f32 	%f573, %f523;
	mov.f32 	%f574, %f523;
	mov.f32 	%f575, %f523;
	mov.f32 	%f576, %f523;
	mov.f32 	%f577, %f523;
	mov.f32 	%f578, %f523;
	mov.f32 	%f579, %f523;
	mov.f32 	%f580, %f523;
	mov.f32 	%f581, %f523;
	mov.f32 	%f582, %f523;
	mov.f32 	%f583, %f523;
	mov.f32 	%f584, %f523;
	mov.f32 	%f585, %f523;
	mov.f32 	%f586, %f523;
	@%p4 bra 	$L__BB1_4;
	shl.b32 	%r34, %r2, 3;
	add.s32 	%r35, %r34, %r1;
	shl.b32 	%r36, %r3, 6;
	add.s32 	%r152, %r35, %r36;
	shl.b32 	%r37, %r4, 6;
	add.s32 	%r153, %r35, %r37;
	mov.b32 	%r154, 0;
	mov.f32 	%f523, 0f00000000;
$L__BB1_3:
	ld.param.u32 	%r151, [_Z6kernelPfPKfiii_param_4];
	ld.param.u32 	%r150, [_Z6kernelPfPKfiii_param_3];
	ld.param.u64 	%rd133, [_Z6kernelPfPKfiii_param_1];
	cvta.to.global.u64 	%rd14, %rd133;
	mul.lo.s32 	%r38, %r150, %r29;
	mul.wide.s32 	%rd15, %r38, 4;
	add.s64 	%rd16, %rd14, %rd15;
	mul.wide.s32 	%rd17, %r152, 4;
	add.s64 	%rd18, %rd16, %rd17;
	ld.global.f32 	%f195, [%rd18];
	mov.u32 	%r39, %tid.y;
	shl.b32 	%r40, %r39, 3;
	mov.u32 	%r41, %tid.x;
	add.s32 	%r42, %r40, %r41;
	shl.b32 	%r43, %r42, 2;
	mov.u32 	%r44, _ZZ6kernelPfPKfiiiE2xx;
	add.s32 	%r45, %r44, %r43;
	st.shared.f32 	[%r45], %f195;
	mul.wide.s32 	%rd19, %r153, 4;
	add.s64 	%rd20, %rd16, %rd19;
	ld.global.f32 	%f196, [%rd20];
	mov.u32 	%r46, _ZZ6kernelPfPKfiiiE2yy;
	add.s32 	%r47, %r46, %r43;
	st.shared.f32 	[%r47], %f196;
	mul.wide.s32 	%rd21, %r151, 4;
	add.s64 	%rd22, %rd18, %rd21;
	ld.global.f32 	%f197, [%rd22];
	st.shared.f32 	[%r45+256], %f197;
	add.s64 	%rd23, %rd20, %rd21;
	ld.global.f32 	%f198, [%rd23];
	st.shared.f32 	[%r47+256], %f198;
	add.s64 	%rd24, %rd22, %rd21;
	ld.global.f32 	%f199, [%rd24];
	st.shared.f32 	[%r45+512], %f199;
	add.s64 	%rd25, %rd23, %rd21;
	ld.global.f32 	%f200, [%rd25];
	st.shared.f32 	[%r47+512], %f200;
	add.s64 	%rd26, %rd24, %rd21;
	ld.global.f32 	%f201, [%rd26];
	st.shared.f32 	[%r45+768], %f201;
	add.s64 	%rd27, %rd25, %rd21;
	ld.global.f32 	%f202, [%rd27];
	st.shared.f32 	[%r47+768], %f202;
	bar.sync 	0;
	shl.b32 	%r48, %r39, 2;
	add.s32 	%r49, %r46, %r48;
	ld.shared.f32 	%f203, [%r49];
	ld.shared.f32 	%f204, [%r49+32];
	ld.shared.f32 	%f205, [%r49+64];
	ld.shared.f32 	%f206, [%r49+96];
	ld.shared.f32 	%f207, [%r49+128];
	ld.shared.f32 	%f208, [%r49+160];
	ld.shared.f32 	%f209, [%r49+192];
	ld.shared.f32 	%f210, [%r49+224];
	shl.b32 	%r50, %r41, 2;
	add.s32 	%r51, %r44, %r50;
	ld.shared.f32 	%f211, [%r51];
	fma.rn.f32 	%f212, %f211, %f203, %f578;
	fma.rn.f32 	%f213, %f211, %f204, %f577;
	fma.rn.f32 	%f214, %f211, %f205, %f576;
	fma.rn.f32 	%f215, %f211, %f206, %f575;
	fma.rn.f32 	%f216, %f211, %f207, %f574;
	fma.rn.f32 	%f217, %f211, %f208, %f573;
	fma.rn.f32 	%f218, %f211, %f209, %f572;
	fma.rn.f32 	%f219, %f211, %f210, %f571;
	ld.shared.f32 	%f220, [%r51+32];
	fma.rn.f32 	%f221, %f220, %f203, %f570;
	fma.rn.f32 	%f222, %f220, %f204, %f569;
	fma.rn.f32 	%f223, %f220, %f205, %f568;
	fma.rn.f32 	%f224, %f220, %f206, %f567;
	fma.rn.f32 	%f225, %f220, %f207, %f566;
	fma.rn.f32 	%f226, %f220, %f208, %f565;
	fma.rn.f32 	%f227, %f220, %f209, %f564;
	fma.rn.f32 	%f228, %f220, %f210, %f563;
	ld.shared.f32 	%f229, [%r51+64];
	fma.rn.f32 	%f230, %f229, %f203, %f562;
	fma.rn.f32 	%f231, %f229, %f204, %f561;
	fma.rn.f32 	%f232, %f229, %f205, %f560;
	fma.rn.f32 	%f233, %f229, %f206, %f559;
	fma.rn.f32 	%f234, %f229, %f207, %f558;
	fma.rn.f32 	%f235, %f229, %f208, %f557;
	fma.rn.f32 	%f236, %f229, %f209, %f556;
	fma.rn.f32 	%f237, %f229, %f210, %f555;
	ld.shared.f32 	%f238, [%r51+96];
	fma.rn.f32 	%f239, %f238, %f203, %f554;
	fma.rn.f32 	%f240, %f238, %f204, %f553;
	fma.rn.f32 	%f241, %f238, %f205, %f552;
	fma.rn.f32 	%f242, %f238, %f206, %f551;
	fma.rn.f32 	%f243, %f238, %f207, %f550;
	fma.rn.f32 	%f244, %f238, %f208, %f549;
	fma.rn.f32 	%f245, %f238, %f209, %f548;
	fma.rn.f32 	%f246, %f238, %f210, %f547;
	ld.shared.f32 	%f247, [%r51+128];
	fma.rn.f32 	%f248, %f247, %f203, %f546;
	fma.rn.f32 	%f249, %f247, %f204, %f545;
	fma.rn.f32 	%f250, %f247, %f205, %f544;
	fma.rn.f32 	%f251, %f247, %f206, %f543;
	fma.rn.f32 	%f252, %f247, %f207, %f542;
	fma.rn.f32 	%f253, %f247, %f208, %f541;
	fma.rn.f32 	%f254, %f247, %f209, %f540;
	fma.rn.f32 	%f255, %f247, %f210, %f539;
	ld.shared.f32 	%f256, [%r51+160];
	fma.rn.f32 	%f257, %f256, %f203, %f538;
	fma.rn.f32 	%f258, %f256, %f204, %f537;
	fma.rn.f32 	%f259, %f256, %f205, %f536;
	fma.rn.f32 	%f260, %f256, %f206, %f535;
	fma.rn.f32 	%f261, %f256, %f207, %f534;
	fma.rn.f32 	%f262, %f256, %f208, %f533;
	fma.rn.f32 	%f263, %f256, %f209, %f532;
	fma.rn.f32 	%f264, %f256, %f210, %f531;
	ld.shared.f32 	%f265, [%r51+192];
	fma.rn.f32 	%f266, %f265, %f203, %f530;
	fma.rn.f32 	%f267, %f265, %f204, %f529;
	fma.rn.f32 	%f268, %f265, %f205, %f528;
	fma.rn.f32 	%f269, %f265, %f206, %f527;
	fma.rn.f32 	%f270, %f265, %f207, %f526;
	fma.rn.f32 	%f271, %f265, %f208, %f525;
	fma.rn.f32 	%f272, %f265, %f209, %f524;
	fma.rn.f32 	%f273, %f265, %f210, %f523;
	ld.shared.f32 	%f274, [%r51+224];
	fma.rn.f32 	%f275, %f274, %f203, %f579;
	fma.rn.f32 	%f276, %f274, %f204, %f580;
	fma.rn.f32 	%f277, %f274, %f205, %f581;
	fma.rn.f32 	%f278, %f274, %f206, %f582;
	fma.rn.f32 	%f279, %f274, %f207, %f583;
	fma.rn.f32 	%f280, %f274, %f208, %f584;
	fma.rn.f32 	%f281, %f274, %f209, %f585;
	fma.rn.f32 	%f282, %f274, %f210, %f586;
	ld.shared.f32 	%f283, [%r49+256];
	ld.shared.f32 	%f284, [%r49+288];
	ld.shared.f32 	%f285, [%r49+320];
	ld.shared.f32 	%f286, [%r49+352];
	ld.shared.f32 	%f287, [%r49+384];
	ld.shared.f32 	%f288, [%r49+416];
	ld.shared.f32 	%f289, [%r49+448];
	ld.shared.f32 	%f290, [%r49+480];
	ld.shared.f32 	%f291, [%r51+256];
	fma.rn.f32 	%f292, %f291, %f283, %f212;
	fma.rn.f32 	%f293, %f291, %f284, %f213;
	fma.rn.f32 	%f294, %f291, %f285, %f214;
	fma.rn.f32 	%f295, %f291, %f286, %f215;
	fma.rn.f32 	%f296, %f291, %f287, %f216;
	fma.rn.f32 	%f297, %f291, %f288, %f217;
	fma.rn.f32 	%f298, %f291, %f289, %f218;
	fma.rn.f32 	%f299, %f291, %f290, %f219;
	ld.shared.f32 	%f300, [%r51+288];
	fma.rn.f32 	%f301, %f300, %f283, %f221;
	fma.rn.f32 	%f302, %f300, %f284, %f222;
	fma.rn.f32 	%f303, %f300, %f285, %f223;
	fma.rn.f32 	%f304, %f300, %f286, %f224;
	fma.rn.f32 	%f305, %f300, %f287, %f225;
	fma.rn.f32 	%f306, %f300, %f288, %f226;
	fma.rn.f32 	%f307, %f300, %f289, %f227;
	fma.rn.f32 	%f308, %f300, %f290, %f228;
	ld.shared.f32 	%f309, [%r51+320];
	fma.rn.f32 	%f310, %f309, %f283, %f230;
	fma.rn.f32 	%f311, %f309, %f284, %f231;
	fma.rn.f32 	%f312, %f309, %f285, %f232;
	fma.rn.f32 	%f313, %f309, %f286, %f233;
	fma.rn.f32 	%f314, %f309, %f287, %f234;
	fma.rn.f32 	%f315, %f309, %f288, %f235;
	fma.rn.f32 	%f316, %f309, %f289, %f236;
	fma.rn.f32 	%f317, %f309, %f290, %f237;
	ld.shared.f32 	%f318, [%r51+352];
	fma.rn.f32 	%f319, %f318, %f283, %f239;
	fma.rn.f32 	%f320, %f318, %f284, %f240;
	fma.rn.f32 	%f321, %f318, %f285, %f241;
	fma.rn.f32 	%f322, %f318, %f286, %f242;
	fma.rn.f32 	%f323, %f318, %f287, %f243;
	fma.rn.f32 	%f324, %f318, %f288, %f244;
	fma.rn.f32 	%f325, %f318, %f289, %f245;
	fma.rn.f32 	%f326, %f318, %f290, %f246;
	ld.shared.f32 	%f327, [%r51+384];
	fma.rn.f32 	%f328, %f327, %f283, %f248;
	fma.rn.f32 	%f329, %f327, %f284, %f249;
	fma.rn.f32 	%f330, %f327, %f285, %f250;
	fma.rn.f32 	%f331, %f327, %f286, %f251;
	fma.rn.f32 	%f332, %f327, %f287, %f252;
	fma.rn.f32 	%f333, %f327, %f288, %f253;
	fma.rn.f32 	%f334, %f327, %f289, %f254;
	fma.rn.f32 	%f335, %f327, %f290, %f255;
	ld.shared.f32 	%f336, [%r51+416];
	fma.rn.f32 	%f337, %f336, %f283, %f257;
	fma.rn.f32 	%f338, %f336, %f284, %f258;
	fma.rn.f32 	%f339, %f336, %f285, %f259;
	fma.rn.f32 	%f340, %f336, %f286, %f260;
	fma.rn.f32 	%f341, %f336, %f287, %f261;
	fma.rn.f32 	%f342, %f336, %f288, %f262;
	fma.rn.f32 	%f343, %f336, %f289, %f263;
	fma.rn.f32 	%f344, %f336, %f290, %f264;
	ld.shared.f32 	%f345, [%r51+448];
	fma.rn.f32 	%f346, %f345, %f283, %f266;
	fma.rn.f32 	%f347, %f345, %f284, %f267;
	fma.rn.f32 	%f348, %f345, %f285, %f268;
	fma.rn.f32 	%f349, %f345, %f286, %f269;
	fma.rn.f32 	%f350, %f345, %f287, %f270;
	fma.rn.f32 	%f351, %f345, %f288, %f271;
	fma.rn.f32 	%f352, %f345, %f289, %f272;
	fma.rn.f32 	%f353, %f345, %f290, %f273;
	ld.shared.f32 	%f354, [%r51+480];
	fma.rn.f32 	%f355, %f354, %f283, %f275;
	fma.rn.f32 	%f356, %f354, %f284, %f276;
	fma.rn.f32 	%f357, %f354, %f285, %f277;
	fma.rn.f32 	%f358, %f354, %f286, %f278;
	fma.rn.f32 	%f359, %f354, %f287, %f279;
	fma.rn.f32 	%f360, %f354, %f288, %f280;
	fma.rn.f32 	%f361, %f354, %f289, %f281;
	fma.rn.f32 	%f362, %f354, %f290, %f282;
	ld.shared.f32 	%f363, [%r49+512];
	ld.shared.f32 	%f364, [%r49+544];
	ld.shared.f32 	%f365, [%r49+576];
	ld.shared.f32 	%f366, [%r49+608];
	ld.shared.f32 	%f367, [%r49+640];
	ld.shared.f32 	%f368, [%r49+672];
	ld.shared.f32 	%f369, [%r49+704];
	ld.shared.f32 	%f370, [%r49+736];
	ld.shared.f32 	%f371, [%r51+512];
	fma.rn.f32 	%f372, %f371, %f363, %f292;
	fma.rn.f32 	%f373, %f371, %f364, %f293;
	fma.rn.f32 	%f374, %f371, %f365, %f294;
	fma.rn.f32 	%f375, %f371, %f366, %f295;
	fma.rn.f32 	%f376, %f371, %f367, %f296;
	fma.rn.f32 	%f377, %f371, %f368, %f297;
	fma.rn.f32 	%f378, %f371, %f369, %f298;
	fma.rn.f32 	%f379, %f371, %f370, %f299;
	ld.shared.f32 	%f380, [%r51+544];
	fma.rn.f32 	%f381, %f380, %f363, %f301;
	fma.rn.f32 	%f382, %f380, %f364, %f302;
	fma.rn.f32 	%f383, %f380, %f365, %f303;
	fma.rn.f32 	%f384, %f380, %f366, %f304;
	fma.rn.f32 	%f385, %f380, %f367, %f305;
	fma.rn.f32 	%f386, %f380, %f368, %f306;
	fma.rn.f32 	%f387, %f380, %f369, %f307;
	fma.rn.f32 	%f388, %f380, %f370, %f308;
	ld.shared.f32 	%f389, [%r51+576];
	fma.rn.f32 	%f390, %f389, %f363, %f310;
	fma.rn.f32 	%f391, %f389, %f364, %f311;
	fma.rn.f32 	%f392, %f389, %f365, %f312;
	fma.rn.f32 	%f393, %f389, %f366, %f313;
	fma.rn.f32 	%f394, %f389, %f367, %f314;
	fma.rn.f32 	%f395, %f389, %f368, %f315;
	fma.rn.f32 	%f396, %f389, %f369, %f316;
	fma.rn.f32 	%f397, %f389, %f370, %f317;
	ld.shared.f32 	%f398, [%r51+608];
	fma.rn.f32 	%f399, %f398, %f363, %f319;
	fma.rn.f32 	%f400, %f398, %f364, %f320;
	fma.rn.f32 	%f401, %f398, %f365, %f321;
	fma.rn.f32 	%f402, %f398, %f366, %f322;
	fma.rn.f32 	%f403, %f398, %f367, %f323;
	fma.rn.f32 	%f404, %f398, %f368, %f324;
	fma.rn.f32 	%f405, %f398, %f369, %f325;
	fma.rn.f32 	%f406, %f398, %f370, %f326;
	ld.shared.f32 	%f407, [%r51+640];
	fma.rn.f32 	%f408, %f407, %f363, %f328;
	fma.rn.f32 	%f409, %f407, %f364, %f329;
	fma.rn.f32 	%f410, %f407, %f365, %f330;
	fma.rn.f32 	%f411, %f407, %f366, %f331;
	fma.rn.f32 	%f412, %f407, %f367, %f332;
	fma.rn.f32 	%f413, %f407, %f368, %f333;
	fma.rn.f32 	%f414, %f407, %f369, %f334;
	fma.rn.f32 	%f415, %f407, %f370, %f335;
	ld.shared.f32 	%f416, [%r51+672];
	fma.rn.f32 	%f417, %f416, %f363, %f337;
	fma.rn.f32 	%f418, %f416, %f364, %f338;
	fma.rn.f32 	%f419, %f416, %f365, %f339;
	fma.rn.f32 	%f420, %f416, %f366, %f340;
	fma.rn.f32 	%f421, %f416, %f367, %f341;
	fma.rn.f32 	%f422, %f416, %f368, %f342;
	fma.rn.f32 	%f423, %f416, %f369, %f343;
	fma.rn.f32 	%f424, %f416, %f370, %f344;
	ld.shared.f32 	%f425, [%r51+704];
	fma.rn.f32 	%f426, %f425, %f363, %f346;
	fma.rn.f32 	%f427, %f425, %f364, %f347;
	fma.rn.f32 	%f428, %f425, %f365, %f348;
	fma.rn.f32 	%f429, %f425, %f366, %f349;
	fma.rn.f32 	%f430, %f425, %f367, %f350;
	fma.rn.f32 	%f431, %f425, %f368, %f351;
	fma.rn.f32 	%f432, %f425, %f369, %f352;
	fma.rn.f32 	%f433, %f425, %f370, %f353;
	ld.shared.f32 	%f434, [%r51+736];
	fma.rn.f32 	%f435, %f434, %f363, %f355;
	fma.rn.f32 	%f436, %f434, %f364, %f356;
	fma.rn.f32 	%f437, %f434, %f365, %f357;
	fma.rn.f32 	%f438, %f434, %f366, %f358;
	fma.rn.f32 	%f439, %f434, %f367, %f359;
	fma.rn.f32 	%f440, %f434, %f368, %f360;
	fma.rn.f32 	%f441, %f434, %f369, %f361;
	fma.rn.f32 	%f442, %f434, %f370, %f362;
	ld.shared.f32 	%f443, [%r49+768];
	ld.shared.f32 	%f444, [%r49+800];
	ld.shared.f32 	%f445, [%r49+832];
	ld.shared.f32 	%f446, [%r49+864];
	ld.shared.f32 	%f447, [%r49+896];
	ld.shared.f32 	%f448, [%r49+928];
	ld.shared.f32 	%f449, [%r49+960];
	ld.shared.f32 	%f450, [%r49+992];
	ld.shared.f32 	%f451, [%r51+768];
	fma.rn.f32 	%f578, %f451, %f443, %f372;
	fma.rn.f32 	%f577, %f451, %f444, %f373;
	fma.rn.f32 	%f576, %f451, %f445, %f374;
	fma.rn.f32 	%f575, %f451, %f446, %f375;
	fma.rn.f32 	%f574, %f451, %f447, %f376;
	fma.rn.f32 	%f573, %f451, %f448, %f377;
	fma.rn.f32 	%f572, %f451, %f449, %f378;
	fma.rn.f32 	%f571, %f451, %f450, %f379;
	ld.shared.f32 	%f452, [%r51+800];
	fma.rn.f32 	%f570, %f452, %f443, %f381;
	fma.rn.f32 	%f569, %f452, %f444, %f382;
	fma.rn.f32 	%f568, %f452, %f445, %f383;
	fma.rn.f32 	%f567, %f452, %f446, %f384;
	fma.rn.f32 	%f566, %f452, %f447, %f385;
	fma.rn.f32 	%f565, %f452, %f448, %f386;
	fma.rn.f32 	%f564, %f452, %f449, %f387;
	fma.rn.f32 	%f563, %f452, %f450, %f388;
	ld.shared.f32 	%f453, [%r51+832];
	fma.rn.f32 	%f562, %f453, %f443, %f390;
	fma.rn.f32 	%f561, %f453, %f444, %f391;
	fma.rn.f32 	%f560, %f453, %f445, %f392;
	fma.rn.f32 	%f559, %f453, %f446, %f393;
	fma.rn.f32 	%f558, %f453, %f447, %f394;
	fma.rn.f32 	%f557, %f453, %f448, %f395;
	fma.rn.f32 	%f556, %f453, %f449, %f396;
	fma.rn.f32 	%f555, %f453, %f450, %f397;
	ld.shared.f32 	%f454, [%r51+864];
	fma.rn.f32 	%f554, %f454, %f443, %f399;
	fma.rn.f32 	%f553, %f454, %f444, %f400;
	fma.rn.f32 	%f552, %f454, %f445, %f401;
	fma.rn.f32 	%f551, %f454, %f446, %f402;
	fma.rn.f32 	%f550, %f454, %f447, %f403;
	fma.rn.f32 	%f549, %f454, %f448, %f404;
	fma.rn.f32 	%f548, %f454, %f449, %f405;
	fma.rn.f32 	%f547, %f454, %f450, %f406;
	ld.shared.f32 	%f455, [%r51+896];
	fma.rn.f32 	%f546, %f455, %f443, %f408;
	fma.rn.f32 	%f545, %f455, %f444, %f409;
	fma.rn.f32 	%f544, %f455, %f445, %f410;
	fma.rn.f32 	%f543, %f455, %f446, %f411;
	fma.rn.f32 	%f542, %f455, %f447, %f412;
	fma.rn.f32 	%f541, %f455, %f448, %f413;
	fma.rn.f32 	%f540, %f455, %f449, %f414;
	fma.rn.f32 	%f539, %f455, %f450, %f415;
	ld.shared.f32 	%f456, [%r51+928];
	fma.rn.f32 	%f538, %f456, %f443, %f417;
	fma.rn.f32 	%f537, %f456, %f444, %f418;
	fma.rn.f32 	%f536, %f456, %f445, %f419;
	fma.rn.f32 	%f535, %f456, %f446, %f420;
	fma.rn.f32 	%f534, %f456, %f447, %f421;
	fma.rn.f32 	%f533, %f456, %f448, %f422;
	fma.rn.f32 	%f532, %f456, %f449, %f423;
	fma.rn.f32 	%f531, %f456, %f450, %f424;
	ld.shared.f32 	%f457, [%r51+960];
	fma.rn.f32 	%f530, %f457, %f443, %f426;
	fma.rn.f32 	%f529, %f457, %f444, %f427;
	fma.rn.f32 	%f528, %f457, %f445, %f428;
	fma.rn.f32 	%f527, %f457, %f446, %f429;
	fma.rn.f32 	%f526, %f457, %f447, %f430;
	fma.rn.f32 	%f525, %f457, %f448, %f431;
	fma.rn.f32 	%f524, %f457, %f449, %f432;
	fma.rn.f32 	%f523, %f457, %f450, %f433;
	ld.shared.f32 	%f458, [%r51+992];
	fma.rn.f32 	%f579, %f458, %f443, %f435;
	fma.rn.f32 	%f580, %f458, %f444, %f436;
	fma.rn.f32 	%f581, %f458, %f445, %f437;
	fma.rn.f32 	%f582, %f458, %f446, %f438;
	fma.rn.f32 	%f583, %f458, %f447, %f439;
	fma.rn.f32 	%f584, %f458, %f448, %f440;
	fma.rn.f32 	%f585, %f458, %f449, %f441;
	fma.rn.f32 	%f586, %f458, %f450, %f442;
	bar.sync 	0;
	add.s32 	%r154, %r154, 4;
	shl.b32 	%r52, %r151, 2;
	add.s32 	%r153, %r153, %r52;
	add.s32 	%r152, %r152, %r52;
	setp.lt.s32 	%p5, %r154, %r150;
	@%p5 bra 	$L__BB1_3;
$L__BB1_4:
	mov.u32 	%r53, %ctaid.x;
	shl.b32 	%r54, %r53, 6;
	mov.u32 	%r55, %tid.x;
	add.s32 	%r7, %r54, %r55;
	shl.b32 	%r56, %r4, 6;
	mov.u32 	%r57, %tid.y;
	add.s32 	%r58, %r56, %r57;
	max.u32 	%r59, %r7, %r58;
	setp.lt.u32 	%p6, %r59, %r29;
	@%p6 bra 	$L__BB1_5;
	bra.uni 	$L__BB1_6;
$L__BB1_5:
	ld.param.u64 	%rd113, [_Z6kernelPfPKfiii_param_0];
	mad.lo.s32 	%r60, %r58, %r29, %r7;
	cvta.to.global.u64 	%rd28, %rd113;
	mul.wide.u32 	%rd29, %r60, 4;
	add.s64 	%rd30, %rd28, %rd29;
	st.global.f32 	[%rd30], %f578;
$L__BB1_6:
	add.s32 	%r15, %r58, 8;
	max.u32 	%r61, %r7, %r15;
	setp.ge.u32 	%p7, %r61, %r29;
	@%p7 bra 	$L__BB1_8;
	ld.param.u64 	%rd114, [_Z6kernelPfPKfiii_param_0];
	mad.lo.s32 	%r62, %r15, %r29, %r7;
	cvta.to.global.u64 	%rd31, %rd114;
	mul.wide.u32 	%rd32, %r62, 4;
	add.s64 	%rd33, %rd31, %rd32;
	st.global.f32 	[%rd33], %f577;
$L__BB1_8:
	add.s32 	%r16, %r58, 16;
	max.u32 	%r63, %r7, %r16;
	setp.ge.u32 	%p8, %r63, %r29;
	@%p8 bra 	$L__BB1_10;
	ld.param.u64 	%rd115, [_Z6kernelPfPKfiii_param_0];
	mad.lo.s32 	%r64, %r16, %r29, %r7;
	cvta.to.global.u64 	%rd34, %rd115;
	mul.wide.u32 	%rd35, %r64, 4;
	add.s64 	%rd36, %rd34, %rd35;
	st.global.f32 	[%rd36], %f576;
$L__BB1_10:
	add.s32 	%r17, %r58, 24;
	max.u32 	%r65, %r7, %r17;
	setp.ge.u32 	%p9, %r65, %r29;
	@%p9 bra 	$L__BB1_12;
	ld.param.u64 	%rd116, [_Z6kernelPfPKfiii_param_0];
	mad.lo.s32 	%r66, %r17, %r29, %r7;
	cvta.to.global.u64 	%rd37, %rd116;
	mul.wide.u32 	%rd38, %r66, 4;
	add.s64 	%rd39, %rd37, %rd38;
	st.global.f32 	[%rd39], %f575;
$L__BB1_12:
	add.s32 	%r18, %r58, 32;
	max.u32 	%r67, %r7, %r18;
	setp.ge.u32 	%p10, %r67, %r29;
	@%p10 bra 	$L__BB1_14;
	ld.param.u64 	%rd117, [_Z6kernelPfPKfiii_param_0];
	mad.lo.s32 	%r68, %r18, %r29, %r7;
	cvta.to.global.u64 	%rd40, %rd117;
	mul.wide.u32 	%rd41, %r68, 4;
	add.s64 	%rd42, %rd40, %rd41;
	st.global.f32 	[%rd42], %f574;
$L__BB1_14:
	add.s32 	%r19, %r58, 40;
	max.u32 	%r69, %r7, %r19;
	setp.ge.u32 	%p11, %r69, %r29;
	@%p11 bra 	$L__BB1_16;
	ld.param.u64 	%rd118, [_Z6kernelPfPKfiii_param_0];
	mad.lo.s32 	%r70, %r19, %r29, %r7;
	cvta.to.global.u64 	%rd43, %rd118;
	mul.wide.u32 	%rd44, %r70, 4;
	add.s64 	%rd45, %rd43, %rd44;
	st.global.f32 	[%rd45], %f573;
$L__BB1_16:
	add.s32 	%r20, %r58, 48;
	max.u32 	%r71, %r7, %r20;
	setp.ge.u32 	%p12, %r71, %r29;
	@%p12 bra 	$L__BB1_18;
	ld.param.u64 	%rd119, [_Z6kernelPfPKfiii_param_0];
	mad.lo.s32 	%r72, %r20, %r29, %r7;
	cvta.to.global.u64 	%rd46, %rd119;
	mul.wide.u32 	%rd47, %r72, 4;
	add.s64 	%rd48, %rd46, %rd47;
	st.global.f32 	[%rd48], %f572;
$L__BB1_18:
	add.s32 	%r21, %r58, 56;
	max.u32 	%r73, %r7, %r21;
	setp.ge.u32 	%p13, %r73, %r29;
	@%p13 bra 	$L__BB1_20;
	ld.param.u64 	%rd120, [_Z6kernelPfPKfiii_param_0];
	mad.lo.s32 	%r74, %r21, %r29, %r7;
	cvta.to.global.u64 	%rd49, %rd120;
	mul.wide.u32 	%rd50, %r74, 4;
	add.s64 	%rd51, %rd49, %rd50;
	st.global.f32 	[%rd51], %f571;
$L__BB1_20:
	ld.param.u64 	%rd121, [_Z6kernelPfPKfiii_param_0];
	add.s32 	%r22, %r7, 8;
	max.u32 	%r75, %r22, %r58;
	setp.ge.u32 	%p14, %r75, %r29;
	mul.lo.s32 	%r76, %r58, %r29;
	cvt.u64.u32 	%rd52, %r7;
	cvt.u64.u32 	%rd53, %r76;
	add.s64 	%rd54, %rd53, %rd52;
	cvta.to.global.u64 	%rd55, %rd121;
	shl.b64 	%rd56, %rd54, 2;
	add.s64 	%rd1, %rd55, %rd56;
	@%p14 bra 	$L__BB1_22;
	st.global.f32 	[%rd1+32], %f570;
$L__BB1_22:
	ld.param.u64 	%rd122, [_Z6kernelPfPKfiii_param_0];
	max.u32 	%r77, %r22, %r15;
	setp.ge.u32 	%p15, %r77, %r29;
	mul.lo.s32 	%r78, %r15, %r29;
	cvt.u64.u32 	%rd57, %r78;
	add.s64 	%rd59, %rd57, %rd52;
	cvta.to.global.u64 	%rd60, %rd122;
	shl.b64 	%rd61, %rd59, 2;
	add.s64 	%rd2, %rd60, %rd61;
	@%p15 bra 	$L__BB1_24;
	st.global.f32 	[%rd2+32], %f569;
$L__BB1_24:
	ld.param.u64 	%rd123, [_Z6kernelPfPKfiii_param_0];
	max.u32 	%r80, %r22, %r16;
	setp.ge.u32 	%p16, %r80, %r29;
	mul.lo.s32 	%r81, %r16, %r29;
	cvt.u64.u32 	%rd62, %r81;
	add.s64 	%rd64, %rd62, %rd52;
	cvta.to.global.u64 	%rd65, %rd123;
	shl.b64 	%rd66, %rd64, 2;
	add.s64 	%rd3, %rd65, %rd66;
	@%p16 bra 	$L__BB1_26;
	st.global.f32 	[%rd3+32], %f568;
$L__BB1_26:
	ld.param.u64 	%rd124, [_Z6kernelPfPKfiii_param_0];
	max.u32 	%r83, %r22, %r17;
	setp.ge.u32 	%p17, %r83, %r29;
	mul.lo.s32 	%r84, %r17, %r29;
	cvt.u64.u32 	%rd67, %r84;
	add.s64 	%rd69, %rd67, %rd52;
	cvta.to.global.u64 	%rd70, %rd124;
	shl.b64 	%rd71, %rd69, 2;
	add.s64 	%rd4, %rd70, %rd71;
	@%p17 bra 	$L__BB1_28;
	st.global.f32 	[%rd4+32], %f567;
$L__BB1_28:
	ld.param.u64 	%rd125, [_Z6kernelPfPKfiii_param_0];
	max.u32 	%r86, %r22, %r18;
	setp.ge.u32 	%p18, %r86, %r29;
	mul.lo.s32 	%r87, %r18, %r29;
	cvt.u64.u32 	%rd72, %r87;
	add.s64 	%rd74, %rd72, %rd52;
	cvta.to.global.u64 	%rd75, %rd125;
	shl.b64 	%rd76, %rd74, 2;
	add.s64 	%rd5, %rd75, %rd76;
	@%p18 bra 	$L__BB1_30;
	st.global.f32 	[%rd5+32], %f566;
$L__BB1_30:
	ld.param.u64 	%rd126, [_Z6kernelPfPKfiii_param_0];
	max.u32 	%r89, %r22, %r19;
	setp.ge.u32 	%p19, %r89, %r29;
	mul.lo.s32 	%r90, %r19, %r29;
	cvt.u64.u32 	%rd77, %r90;
	add.s64 	%rd79, %rd77, %rd52;
	cvta.to.global.u64 	%rd80, %rd126;
	shl.b64 	%rd81, %rd79, 2;
	add.s64 	%rd6, %rd80, %rd81;
	@%p19 bra 	$L__BB1_32;
	st.global.f32 	[%rd6+32], %f565;
$L__BB1_32:
	ld.param.u64 	%rd127, [_Z6kernelPfPKfiii_param_0];
	max.u32 	%r92, %r22, %r20;
	setp.ge.u32 	%p20, %r92, %r29;
	mul.lo.s32 	%r93, %r20, %r29;
	cvt.u64.u32 	%rd82, %r93;
	add.s64 	%rd84, %rd82, %rd52;
	cvta.to.global.u64 	%rd85, %rd127;
	shl.b64 	%rd86, %rd84, 2;
	add.s64 	%rd7, %rd85, %rd86;
	@%p20 bra 	$L__BB1_34;
	st.global.f32 	[%rd7+32], %f564;
$L__BB1_34:
	ld.param.u64 	%rd128, [_Z6kernelPfPKfiii_param_0];
	max.u32 	%r95, %r22, %r21;
	setp.ge.u32 	%p21, %r95, %r29;
	mul.lo.s32 	%r96, %r21, %r29;
	cvt.u64.u32 	%rd87, %r96;
	add.s64 	%rd89, %rd87, %rd52;
	cvta.to.global.u64 	%rd90, %rd128;
	shl.b64 	%rd91, %rd89, 2;
	add.s64 	%rd8, %rd90, %rd91;
	@%p21 bra 	$L__BB1_36;
	st.global.f32 	[%rd8+32], %f563;
$L__BB1_36:
	add.s32 	%r23, %r7, 16;
	max.u32 	%r97, %r23, %r58;
	setp.ge.u32 	%p22, %r97, %r29;
	@%p22 bra 	$L__BB1_38;
	ld.param.u64 	%rd129, [_Z6kernelPfPKfiii_param_0];
	cvta.to.global.u64 	%rd92, %rd129;
	mul.lo.s32 	%r98, %r58, %r29;
	cvt.u64.u32 	%rd93, %r98;
	add.s64 	%rd95, %rd93, %rd52;
	shl.b64 	%rd96, %rd95, 2;
	add.s64 	%rd97, %rd92, %rd96;
	st.global.f32 	[%rd97+64], %f562;
$L__BB1_38:
	max.u32 	%r99, %r23, %r15;
	setp.ge.u32 	%p23, %r99, %r29;
	@%p23 bra 	$L__BB1_40;
	st.global.f32 	[%rd2+64], %f561;
$L__BB1_40:
	ld.param.u64 	%rd130, [_Z6kernelPfPKfiii_param_0];
	cvta.to.global.u64 	%rd98, %rd130;
	cvt.u64.u32 	%rd99, %r81;
	add.s64 	%rd101, %rd99, %rd52;
	shl.b64 	%rd102, %rd101, 2;
	add.s64 	%rd9, %rd98, %rd102;
	max.u32 	%r101, %r23, %r16;
	setp.ge.u32 	%p24, %r101, %r29;
	@%p24 bra 	$L__BB1_42;
	st.global.f32 	[%rd9+64], %f560;
$L__BB1_42:
	max.u32 	%r102, %r23, %r17;
	setp.ge.u32 	%p25, %r102, %r29;
	@%p25 bra 	$L__BB1_44;
	st.global.f32 	[%rd4+64], %f559;
$L__BB1_44:
	ld.param.u64 	%rd131, [_Z6kernelPfPKfiii_param_0];
	cvta.to.global.u64 	%rd103, %rd131;
	mul.lo.s32 	%r103, %r18, %r29;
	cvt.u64.u32 	%rd104, %r103;
	add.s64 	%rd106, %rd104, %rd52;
	shl.b64 	%rd107, %rd106, 2;
	add.s64 	%rd10, %rd103, %rd107;
	max.u32 	%r104, %r23, %r18;
	setp.ge.u32 	%p26, %r104, %r29;
	@%p26 bra 	$L__BB1_46;
	st.global.f32 	[%rd10+64], %f558;
$L__BB1_46:
	max.u32 	%r105, %r23, %r19;
	setp.ge.u32 	%p27, %r105, %r29;
	@%p27 bra 	$L__BB1_48;
	st.global.f32 	[%rd6+64], %f557;
$L__BB1_48:
	max.u32 	%r106, %r23, %r20;
	setp.ge.u32 	%p28, %r106, %r29;
	@%p28 bra 	$L__BB1_50;
	st.global.f32 	[%rd7+64], %f556;
$L__BB1_50:
	max.u32 	%r107, %r23, %r21;
	setp.ge.u32 	%p29, %r107, %r29;
	@%p29 bra 	$L__BB1_52;
	st.global.f32 	[%rd8+64], %f555;
$L__BB1_52:
	ld.param.u64 	%rd132, [_Z6kernelPfPKfiii_param_0];
	cvta.to.global.u64 	%rd108, %rd132;
	mul.lo.s32 	%r108, %r58, %r29;
	cvt.u64.u32 	%rd109, %r108;
	add.s64 	%rd111, %rd109, %rd52;
	shl.b64 	%rd112, %rd111, 2;
	add.s64 	%rd11, %rd108, %rd112;
	add.s32 	%r24, %r7, 24;
	max.u32 	%r109, %r24, %r58;
	setp.ge.u32 	%p30, %r109, %r29;
	@%p30 bra 	$L__BB1_54;
	st.global.f32 	[%rd11+96], %f554;
$L__BB1_54:
	max.u32 	%r110, %r24, %r15;
	setp.ge.u32 	%p31, %r110, %r29;
	@%p31 bra 	$L__BB1_56;
	st.global.f32 	[%rd2+96], %f553;
$L__BB1_56:
	max.u32 	%r111, %r24, %r16;
	setp.ge.u32 	%p32, %r111, %r29;
	@%p32 bra 	$L__BB1_58;
	st.global.f32 	[%rd9+96], %f552;
$L__BB1_58:
	max.u32 	%r112, %r24, %r17;
	setp.ge.u32 	%p33, %r112, %r29;
	@%p33 bra 	$L__BB1_60;
	st.global.f32 	[%rd4+96], %f551;
$L__BB1_60:
	max.u32 	%r113, %r24, %r18;
	setp.ge.u32 	%p34, %r113, %r29;
	@%p34 bra 	$L__BB1_62;
	st.global.f32 	[%rd10+96], %f550;
$L__BB1_62:
	max.u32 	%r114, %r24, %r19;
	setp.ge.u32 	%p35, %r114, %r29;
	@%p35 bra 	$L__BB1_64;
	st.global.f32 	[%rd6+96], %f549;
$L__BB1_64:
	max.u32 	%r115, %r24, %r20;
	setp.ge.u32 	%p36, %r115, %r29;
	@%p36 bra 	$L__BB1_66;
	st.global.f32 	[%rd7+96], %f548;
$L__BB1_66:
	max.u32 	%r116, %r24, %r21;
	setp.ge.u32 	%p37, %r116, %r29;
	@%p37 bra 	$L__BB1_68;
	st.global.f32 	[%rd8+96], %f547;
$L__BB1_68:
	add.s32 	%r25, %r7, 32;
	max.u32 	%r117, %r25, %r58;
	setp.ge.u32 	%p38, %r117, %r29;
	@%p38 bra 	$L__BB1_70;
	st.global.f32 	[%rd11+128], %f546;
$L__BB1_70:
	max.u32 	%r118, %r25, %r15;
	setp.ge.u32 	%p39, %r118, %r29;
	@%p39 bra 	$L__BB1_72;
	st.global.f32 	[%rd2+128], %f545;
$L__BB1_72:
	max.u32 	%r119, %r25, %r16;
	setp.ge.u32 	%p40, %r119, %r29;
	@%p40 bra 	$L__BB1_74;
	st.global.f32 	[%rd9+128], %f544;
$L__BB1_74:
	max.u32 	%r120, %r25, %r17;
	setp.ge.u32 	%p41, %r120, %r29;
	@%p41 bra 	$L__BB1_76;
	st.global.f32 	[%rd4+128], %f543;
$L__BB1_76:
	max.u32 	%r121, %r25, %r18;
	setp.ge.u32 	%p42, %r121, %r29;
	@%p42 bra 	$L__BB1_78;
	st.global.f32 	[%rd10+128], %f542;
$L__BB1_78:
	max.u32 	%r122, %r25, %r19;
	setp.ge.u32 	%p43, %r122, %r29;
	@%p43 bra 	$L__BB1_80;
	st.global.f32 	[%rd6+128], %f541;
$L__BB1_80:
	max.u32 	%r123, %r25, %r20;
	setp.ge.u32 	%p44, %r123, %r29;
	@%p44 bra 	$L__BB1_82;
	st.global.f32 	[%rd7+128], %f540;
$L__BB1_82:
	max.u32 	%r124, %r25, %r21;
	setp.ge.u32 	%p45, %r124, %r29;
	@%p45 bra 	$L__BB1_84;
	st.global.f32 	[%rd8+128], %f539;
$L__BB1_84:
	add.s32 	%r26, %r7, 40;
	max.u32 	%r125, %r26, %r58;
	setp.ge.u32 	%p46, %r125, %r29;
	@%p46 bra 	$L__BB1_86;
	st.global.f32 	[%rd11+160], %f538;
$L__BB1_86:
	max.u32 	%r126, %r26, %r15;
	setp.ge.u32 	%p47, %r126, %r29;
	@%p47 bra 	$L__BB1_88;
	st.global.f32 	[%rd2+160], %f537;
$L__BB1_88:
	max.u32 	%r127, %r26, %r16;
	setp.ge.u32 	%p48, %r127, %r29;
	@%p48 bra 	$L__BB1_90;
	st.global.f32 	[%rd9+160], %f536;
$L__BB1_90:
	max.u32 	%r128, %r26, %r17;
	setp.ge.u32 	%p49, %r128, %r29;
	@%p49 bra 	$L__BB1_92;
	st.global.f32 	[%rd4+160], %f535;
$L__BB1_92:
	max.u32 	%r129, %r26, %r18;
	setp.ge.u32 	%p50, %r129, %r29;
	@%p50 bra 	$L__BB1_94;
	st.global.f32 	[%rd10+160], %f534;
$L__BB1_94:
	max.u32 	%r130, %r26, %r19;
	setp.ge.u32 	%p51, %r130, %r29;
	@%p51 bra 	$L__BB1_96;
	st.global.f32 	[%rd6+160], %f533;
$L__BB1_96:
	max.u32 	%r131, %r26, %r20;
	setp.ge.u32 	%p52, %r131, %r29;
	@%p52 bra 	$L__BB1_98;
	st.global.f32 	[%rd7+160], %f532;
$L__BB1_98:
	max.u32 	%r132, %r26, %r21;
	setp.ge.u32 	%p53, %r132, %r29;
	@%p53 bra 	$L__BB1_100;
	st.global.f32 	[%rd8+160], %f531;
$L__BB1_100:
	add.s32 	%r27, %r7, 48;
	max.u32 	%r133, %r27, %r58;
	setp.ge.u32 	%p54, %r133, %r29;
	@%p54 bra 	$L__BB1_102;
	st.global.f32 	[%rd11+192], %f530;
$L__BB1_102:
	max.u32 	%r134, %r27, %r15;
	setp.ge.u32 	%p55, %r134, %r29;
	@%p55 bra 	$L__BB1_104;
	st.global.f32 	[%rd2+192], %f529;
$L__BB1_104:
	max.u32 	%r135, %r27, %r16;
	setp.ge.u32 	%p56, %r135, %r29;
	@%p56 bra 	$L__BB1_106;
	st.global.f32 	[%rd9+192], %f528;
$L__BB1_106:
	max.u32 	%r136, %r27, %r17;
	setp.ge.u32 	%p57, %r136, %r29;
	@%p57 bra 	$L__BB1_108;
	st.global.f32 	[%rd4+192], %f527;
$L__BB1_108:
	max.u32 	%r137, %r27, %r18;
	setp.ge.u32 	%p58, %r137, %r29;
	@%p58 bra 	$L__BB1_110;
	st.global.f32 	[%rd10+192], %f526;
$L__BB1_110:
	max.u32 	%r138, %r27, %r19;
	setp.ge.u32 	%p59, %r138, %r29;
	@%p59 bra 	$L__BB1_112;
	st.global.f32 	[%rd6+192], %f525;
$L__BB1_112:
	max.u32 	%r139, %r27, %r20;
	setp.ge.u32 	%p60, %r139, %r29;
	@%p60 bra 	$L__BB1_114;
	st.global.f32 	[%rd7+192], %f524;
$L__BB1_114:
	max.u32 	%r140, %r27, %r21;
	setp.ge.u32 	%p61, %r140, %r29;
	@%p61 bra 	$L__BB1_116;
	st.global.f32 	[%rd8+192], %f523;
$L__BB1_116:
	add.s32 	%r28, %r7, 56;
	max.u32 	%r141, %r28, %r58;
	setp.ge.u32 	%p62, %r141, %r29;
	@%p62 bra 	$L__BB1_118;
	st.global.f32 	[%rd11+224], %f579;
$L__BB1_118:
	max.u32 	%r142, %r28, %r15;
	setp.ge.u32 	%p63, %r142, %r29;
	@%p63 bra 	$L__BB1_120;
	st.global.f32 	[%rd2+224], %f580;
$L__BB1_120:
	max.u32 	%r143, %r28, %r16;
	setp.ge.u32 	%p64, %r143, %r29;
	@%p64 bra 	$L__BB1_122;
	st.global.f32 	[%rd9+224], %f581;
$L__BB1_122:
	max.u32 	%r144, %r28, %r17;
	setp.ge.u32 	%p65, %r144, %r29;
	@%p65 bra 	$L__BB1_124;
	st.global.f32 	[%rd4+224], %f582;
$L__BB1_124:
	max.u32 	%r145, %r28, %r18;
	setp.ge.u32 	%p66, %r145, %r29;
	@%p66 bra 	$L__BB1_126;
	st.global.f32 	[%rd10+224], %f583;
$L__BB1_126:
	max.u32 	%r146, %r28, %r19;
	setp.ge.u32 	%p67, %r146, %r29;
	@%p67 bra 	$L__BB1_128;
	st.global.f32 	[%rd6+224], %f584;
$L__BB1_128:
	max.u32 	%r147, %r28, %r20;
	setp.ge.u32 	%p68, %r147, %r29;
	@%p68 bra 	$L__BB1_130;
	st.global.f32 	[%rd7+224], %f585;
$L__BB1_130:
	max.u32 	%r148, %r28, %r21;
	setp.ge.u32 	%p69, %r148, %r29;
	@%p69 bra 	$L__BB1_132;
	st.global.f32 	[%rd8+224], %f586;
$L__BB1_132:
	ret;

}


// ===== COMPILED SASS (sm_100) =====

	.target	sm_100

	.elftype	@"ET_EXEC"


//--------------------- .note.nv.tkinfo           --------------------------
	.section	.note.nv.tkinfo,"",@"SHT_NOTE"
	.sectionflags	@"SHF_NOTE_NV_TKINFO"
	.tkinfo
        /*0018*/ 	.word	0x00000002
        /*0030*/ 	.string	""
        /*0030*/ 	.string	"ptxas"
        /*0030*/ 	.string	"Cuda compilation tools, release 13.0, V13.0.88"
        /*0030*/ 	.string	"Build cuda_13.0.r13.0/compiler.36424714_0"
        /*0030*/ 	.string	"-arch sm_100 -m 64 "



//--------------------- .note.nv.cuinfo           --------------------------
	.section	.note.nv.cuinfo,"",@"SHT_NOTE"
	.sectionflags	@"SHF_NOTE_NV_CUINFO"
        /*0018*/ 	.short	0x0002
        /*001a*/ 	.short	0x0064
        /*001c*/ 	.short	0x0082
	.zero		2


//--------------------- .nv.info                  --------------------------
	.section	.nv.info,"",@"SHT_CUDA_INFO"
	.align	4


	//----- nvinfo : EIATTR_REGCOUNT
	.align		4
        /*0000*/ 	.byte	0x04, 0x2f
        /*0002*/ 	.short	(.L_1 - .L_0)
	.align		4
.L_0:
        /*0004*/ 	.word	index@(_Z12preprocessorPfiii)
        /*0008*/ 	.word	0x00000020


	//----- nvinfo : EIATTR_FRAME_SIZE
	.align		4
.L_1:
        /*000c*/ 	.byte	0x04, 0x11
        /*000e*/ 	.short	(.L_3 - .L_2)
	.align		4
.L_2:
        /*0010*/ 	.word	index@(_Z12preprocessorPfiii)
        /*0014*/ 	.word	0x00000000


	//----- nvinfo : EIATTR_REGCOUNT
	.align		4
.L_3:
        /*0018*/ 	.byte	0x04, 0x2f
        /*001a*/ 	.short	(.L_5 - .L_4)
	.align		4
.L_4:
        /*001c*/ 	.word	index@(_Z6kernelPfPKfiii)
        /*0020*/ 	.word	0x0000005f


	//----- nvinfo : EIATTR_FRAME_SIZE
	.align		4
.L_5:
        /*0024*/ 	.byte	0x04, 0x11
        /*0026*/ 	.short	(.L_7 - .L_6)
	.align		4
.L_6:
        /*0028*/ 	.word	index@(_Z6kernelPfPKfiii)
        /*002c*/ 	.word	0x00000000


	//----- nvinfo : EIATTR_MIN_STACK_SIZE
	.align		4
.L_7:
        /*0030*/ 	.byte	0x04, 0x12
        /*0032*/ 	.short	(.L_9 - .L_8)
	.align		4
.L_8:
        /*0034*/ 	.word	index@(_Z6kernelPfPKfiii)
        /*0038*/ 	.word	0x00000000


	//----- nvinfo : EIATTR_MIN_STACK_SIZE
	.align		4
.L_9:
        /*003c*/ 	.byte	0x04, 0x12
        /*003e*/ 	.short	(.L_11 - .L_10)
	.align		4
.L_10:
        /*0040*/ 	.word	index@(_Z12preprocessorPfiii)
        /*0044*/ 	.word	0x00000000
.L_11:


//--------------------- .nv.compat                --------------------------
	.section	.nv.compat,"",@"SHT_CUDA_COMPAT_INFO"
	.align	4
        /*0000*/ 	.byte	0x02, 0x09, 0x00, 0x00, 0x02, 0x02, 0x01, 0x00, 0x02, 0x05, 0x05, 0x00, 0x03, 0x07, 0x01, 0x01
        /*0010*/ 	.byte	0x02, 0x03, 0x00, 0x00, 0x02, 0x06, 0x01, 0x00, 0x04, 0x0b, 0x08, 0x00, 0x09, 0x00, 0x00, 0x00
        /*0020*/ 	.byte	0x00, 0x00, 0x00, 0x00


//--------------------- .nv.info._Z6kernelPfPKfiii --------------------------
	.section	.nv.info._Z6kernelPfPKfiii,"",@"SHT_CUDA_INFO"
	.sectionflags	@""
	.align	4


	//----- nvinfo : EIATTR_CUDA_API_VERSION
	.align		4
        /*0000*/ 	.byte	0x04, 0x37
        /*0002*/ 	.short	(.L_13 - .L_12)
.L_12:
        /*0004*/ 	.word	0x00000082


	//----- nvinfo : EIATTR_KPARAM_INFO
	.align		4
.L_13:
        /*0008*/ 	.byte	0x04, 0x17
        /*000a*/ 	.short	(.L_15 - .L_14)
.L_14:
        /*000c*/ 	.word	0x00000000
        /*0010*/ 	.short	0x0004
        /*0012*/ 	.short	0x0018
        /*0014*/ 	.byte	0x00, 0xf0, 0x11, 0x00


	//----- nvinfo : EIATTR_KPARAM_INFO
	.align		4
.L_15:
        /*0018*/ 	.byte	0x04, 0x17
        /*001a*/ 	.short	(.L_17 - .L_16)
.L_16:
        /*001c*/ 	.word	0x00000000
        /*0020*/ 	.short	0x0003
        /*0022*/ 	.short	0x0014
        /*0024*/ 	.byte	0x00, 0xf0, 0x11, 0x00


	//----- nvinfo : EIATTR_KPARAM_INFO
	.align		4
.L_17:
        /*0028*/ 	.byte	0x04, 0x17
        /*002a*/ 	.short	(.L_19 - .L_18)
.L_18:
        /*002c*/ 	.word	0x00000000
        /*0030*/ 	.short	0x0002
        /*0032*/ 	.short	0x0010
        /*0034*/ 	.byte	0x00, 0xf0, 0x11, 0x00


	//----- nvinfo : EIATTR_KPARAM_INFO
	.align		4
.L_19:
        /*0038*/ 	.byte	0x04, 0x17
        /*003a*/ 	.short	(.L_21 - .L_20)
.L_20:
        /*003c*/ 	.word	0x00000000
        /*0040*/ 	.short	0x0001
        /*0042*/ 	.short	0x0008
        /*0044*/ 	.byte	0x00, 0xf5, 0x21, 0x00


	//----- nvinfo : EIATTR_KPARAM_INFO
	.align		4
.L_21:
        /*0048*/ 	.byte	0x04, 0x17
        /*004a*/ 	.short	(.L_23 - .L_22)
.L_22:
        /*004c*/ 	.word	0x00000000
        /*0050*/ 	.short	0x0000
        /*0052*/ 	.short	0x0000
        /*0054*/ 	.byte	0x00, 0xf5, 0x21, 0x00


	//----- nvinfo : EIATTR_SPARSE_MMA_MASK
	.align		4
.L_23:
        /*0058*/ 	.byte	0x03, 0x50
        /*005a*/ 	.short	0x0000


	//----- nvinfo : EIATTR_MAXREG_COUNT
	.align		4
        /*005c*/ 	.byte	0x03, 0x1b
        /*005e*/ 	.short	0x00ff


	//----- nvinfo : EIATTR_NUM_BARRIERS
	.align		4
        /*0060*/ 	.byte	0x02, 0x4c
        /*0062*/ 	.byte	0x01
	.zero		1


	//----- nvinfo : EIATTR_MERCURY_ISA_VERSION
	.align		4
        /*0064*/ 	.byte	0x03, 0x5f
        /*0066*/ 	.short	0x0101


	//----- nvinfo : EIATTR_VRC_CTA_INIT_COUNT
	.align		4
        /*0068*/ 	.byte	0x02, 0x4a
	.zero		1
	.zero		1


	//----- nvinfo : EIATTR_EXIT_INSTR_OFFSETS
	.align		4
        /*006c*/ 	.byte	0x04, 0x1c
        /*006e*/ 	.short	(.L_25 - .L_24)


	//   ....[0]....
.L_24:
        /*0070*/ 	.word	0x00000070


	//   ....[1]....
        /*0074*/ 	.word	0x00002b20


	//   ....[2]....
        /*0078*/ 	.word	0x00002b40


	//----- nvinfo : EIATTR_CBANK_PARAM_SIZE
	.align		4
.L_25:
        /*007c*/ 	.byte	0x03, 0x19
        /*007e*/ 	.short	0x001c


	//----- nvinfo : EIATTR_PARAM_CBANK
	.align		4
        /*0080*/ 	.byte	0x04, 0x0a
        /*0082*/ 	.short	(.L_27 - .L_26)
	.align		4
.L_26:
        /*0084*/ 	.word	index@(.nv.constant0._Z6kernelPfPKfiii)
        /*0088*/ 	.short	0x0380
        /*008a*/ 	.short	0x001c


	//----- nvinfo : EIATTR_SW_WAR
	.align		4
.L_27:
        /*008c*/ 	.byte	0x04, 0x36
        /*008e*/ 	.short	(.L_29 - .L_28)
.L_28:
        /*0090*/ 	.word	0x00000008
.L_29:


//--------------------- .nv.info._Z12preprocessorPfiii --------------------------
	.section	.nv.info._Z12preprocessorPfiii,"",@"SHT_CUDA_INFO"
	.sectionflags	@""
	.align	4


	//----- nvinfo : EIATTR_CUDA_API_VERSION
	.align		4
        /*0000*/ 	.byte	0x04, 0x37
        /*0002*/ 	.short	(.L_31 - .L_30)
.L_30:
        /*0004*/ 	.word	0x00000082


	//----- nvinfo : EIATTR_KPARAM_INFO
	.align		4
.L_31:
        /*0008*/ 	.byte	0x04, 0x17
        /*000a*/ 	.short	(.L_33 - .L_32)
.L_32:
        /*000c*/ 	.word	0x00000000
        /*0010*/ 	.short	0x0003
        /*0012*/ 	.short	0x0010
        /*0014*/ 	.byte	0x00, 0xf0, 0x11, 0x00


	//----- nvinfo : EIATTR_KPARAM_INFO
	.align		4
.L_33:
        /*0018*/ 	.byte	0x04, 0x17
        /*001a*/ 	.short	(.L_35 - .L_34)
.L_34:
        /*001c*/ 	.word	0x00000000
        /*0020*/ 	.short	0x0002
        /*0022*/ 	.short	0x000c
        /*0024*/ 	.byte	0x00, 0xf0, 0x11, 0x00


	//----- nvinfo : EIATTR_KPARAM_INFO
	.align		4
.L_35:
        /*0028*/ 	.byte	0x04, 0x17
        /*002a*/ 	.short	(.L_37 - .L_36)
.L_36:
        /*002c*/ 	.word	0x00000000
        /*0030*/ 	.short	0x0001
        /*0032*/ 	.short	0x0008
        /*0034*/ 	.byte	0x00, 0xf0, 0x11, 0x00


	//----- nvinfo : EIATTR_KPARAM_INFO
	.align		4
.L_37:
        /*0038*/ 	.byte	0x04, 0x17
        /*003a*/ 	.short	(.L_39 - .L_38)
.L_38:
        /*003c*/ 	.word	0x00000000
        /*0040*/ 	.short	0x0000
        /*0042*/ 	.short	0x0000
        /*0044*/ 	.byte	0x00, 0xf5, 0x21, 0x00


	//----- nvinfo : EIATTR_SPARSE_MMA_MASK
	.align		4
.L_39:
        /*0048*/ 	.byte	0x03, 0x50
        /*004a*/ 	.short	0x0000


	//----- nvinfo : EIATTR_MAXREG_COUNT
	.align		4
        /*004c*/ 	.byte	0x03, 0x1b
        /*004e*/ 	.short	0x00ff


	//----- nvinfo : EIATTR_MERCURY_ISA_VERSION
	.align		4
        /*0050*/ 	.byte	0x03, 0x5f
        /*0052*/ 	.short	0x0101


	//----- nvinfo : EIATTR_VRC_CTA_INIT_COUNT
	.align		4
        /*0054*/ 	.byte	0x02, 0x4a
	.zero		1
	.zero		1


	//----- nvinfo : EIATTR_EXIT_INSTR_OFFSETS
	.align		4
        /*0058*/ 	.byte	0x04, 0x1c
        /*005a*/ 	.short	(.L_41 - .L_40)


	//   ....[0]....
.L_40:
        /*005c*/ 	.word	0x00000040


	//   ....[1]....
        /*0060*/ 	.word	0x00000080


	//   ....[2]....
        /*0064*/ 	.word	0x00000900


	//   ....[3]....
        /*0068*/ 	.word	0x00000c60


	//   ....[4]....
        /*006c*/ 	.word	0x00000e80


	//   ....[5]....
        /*0070*/ 	.word	0x00000f80


	//----- nvinfo : EIATTR_CBANK_PARAM_SIZE
	.align		4
.L_41:
        /*0074*/ 	.byte	0x03, 0x19
        /*0076*/ 	.short	0x0014


	//----- nvinfo : EIATTR_PARAM_CBANK
	.align		4
        /*0078*/ 	.byte	0x04, 0x0a
        /*007a*/ 	.short	(.L_43 - .L_42)
	.align		4
.L_42:
        /*007c*/ 	.word	index@(.nv.constant0._Z12preprocessorPfiii)
        /*0080*/ 	.short	0x0380
        /*0082*/ 	.short	0x0014


	//----- nvinfo : EIATTR_SW_WAR
	.align		4
.L_43:
        /*0084*/ 	.byte	0x04, 0x36
        /*0086*/ 	.short	(.L_45 - .L_44)
.L_44:
        /*0088*/ 	.word	0x00000008
.L_45:


//--------------------- .nv.callgraph             --------------------------
	.section	.nv.callgraph,"",@"SHT_CUDA_CALLGRAPH"
	.align	4
	.sectionentsize	8
	.align		4
        /*0000*/ 	.word	0x00000000
	.align		4
        /*0004*/ 	.word	0xffffffff
	.align		4
        /*0008*/ 	.word	0x00000000
	.align		4
        /*000c*/ 	.word	0xfffffffe
	.align		4
        /*0010*/ 	.word	0x00000000
	.align		4
        /*0014*/ 	.word	0xfffffffd
	.align		4
        /*0018*/ 	.word	0x00000000
	.align		4
        /*001c*/ 	.word	0xfffffffc


//--------------------- .text._Z6kernelPfPKfiii   --------------------------
	.section	.text._Z6kernelPfPKfiii,"ax",@progbits
	.align	128
        .global         _Z6kernelPfPKfiii
        .type           _Z6kernelPfPKfiii,@function
        .size           _Z6kernelPfPKfiii,(.L_x_8 - _Z6kernelPfPKfiii)
        .other          _Z6kernelPfPKfiii,@"STO_CUDA_ENTRY STV_DEFAULT"
_Z6kernelPfPKfiii:
.text._Z6kernelPfPKfiii:
[----:B------:R-:W-:Y:S01]  /*0000*/  LDC R1, c[0x0][0x37c] ;  /* 0x0000df00ff017b82 */ /* 0x000fe20000000800 */
[----:B------:R-:W0:Y:S07]  /*0010*/  S2R R9, SR_CTAID.X ;  /* 0x0000000000097919 */ /* 0x000e2e0000002500 */
[----:B------:R-:W1:Y:S01]  /*0020*/  LDC R0, c[0x0][0x390] ;  /* 0x0000e400ff007b82 */ /* 0x000e620000000800 */
[----:B------:R-:W0:Y:S02]  /*0030*/  S2R R12, SR_CTAID.Y ;  /* 0x00000000000c7919 */ /* 0x000e240000002600 */
[----:B0-----:R-:W-:-:S02]  /*0040*/  ISETP.GE.U32.AND P0, PT, R9, R12, PT ;  /* 0x0000000c0900720c */ /* 0x001fc40003f06070 */
[----:B------:R-:W-:-:S04]  /*0050*/  VIMNMX R3, PT, PT, R9, R12, !PT ;  /* 0x0000000c09037248 */ /* 0x000fc80007fe0100 */
[----:B-1----:R-:W-:-:S13]  /*0060*/  ISETP.GE.OR P0, PT, R3, R0, !P0 ;  /* 0x000000000300720c */ /* 0x002fda0004706670 */
[----:B------:R-:W-:Y:S05]  /*0070*/  @P0 EXIT ;  /* 0x000000000000094d */ /* 0x000fea0003800000 */
[----:B------:R-:W0:Y:S01]  /*0080*/  S2R R2, SR_TID.X ;  /* 0x0000000000027919 */ /* 0x000e220000002100 */
[----:B------:R-:W1:Y:S01]  /*0090*/  LDCU UR10, c[0x0][0x394] ;  /* 0x00007280ff0a77ac */ /* 0x000e620008000800 */
[----:B------:R-:W-:Y:S01]  /*00a0*/  HFMA2 R76, -RZ, RZ, 0, 0 ;  /* 0x00000000ff4c7431 */ /* 0x000fe200000001ff */
[----:B------:R-:W-:Y:S01]  /*00b0*/  CS2R R74, SRZ ;  /* 0x00000000004a7805 */ /* 0x000fe2000001ff00 */
[----:B------:R-:W2:Y:S01]  /*00c0*/  S2R R3, SR_TID.Y ;  /* 0x0000000000037919 */ /* 0x000ea20000002200 */
[----:B------:R-:W-:Y:S01]  /*00d0*/  HFMA2 R11, -RZ, RZ, 0, 0 ;  /* 0x00000000ff0b7431 */ /* 0x000fe200000001ff */
[----:B------:R-:W-:Y:S01]  /*00e0*/  CS2R R72, SRZ ;  /* 0x0000000000487805 */ /* 0x000fe2000001ff00 */
[----:B------:R-:W-:Y:S01]  /*00f0*/  HFMA2 R86, -RZ, RZ, 0, 0 ;  /* 0x00000000ff567431 */ /* 0x000fe200000001ff */
[----:B------:R-:W-:Y:S02]  /*0100*/  CS2R R70, SRZ ;  /* 0x0000000000467805 */ /* 0x000fe4000001ff00 */
[----:B------:R-:W-:-:S02]  /*0110*/  CS2R R68, SRZ ;  /* 0x0000000000447805 */ /* 0x000fc4000001ff00 */
[----:B------:R-:W-:Y:S02]  /*0120*/  CS2R R66, SRZ ;  /* 0x0000000000427805 */ /* 0x000fe4000001ff00 */
[----:B------:R-:W-:Y:S02]  /*0130*/  CS2R R64, SRZ ;  /* 0x0000000000407805 */ /* 0x000fe4000001ff00 */
[----:B------:R-:W-:Y:S02]  /*0140*/  CS2R R62, SRZ ;  /* 0x00000000003e7805 */ /* 0x000fe4000001ff00 */
[----:B------:R-:W-:Y:S02]  /*0150*/  CS2R R60, SRZ ;  /* 0x00000000003c7805 */ /* 0x000fe4000001ff00 */
[----:B------:R-:W-:Y:S02]  /*0160*/  CS2R R58, SRZ ;  /* 0x00000000003a7805 */ /* 0x000fe4000001ff00 */
[----:B------:R-:W-:-:S02]  /*0170*/  CS2R R56, SRZ ;  /* 0x0000000000387805 */ /* 0x000fc4000001ff00 */
[----:B------:R-:W-:Y:S02]  /*0180*/  CS2R R54, SRZ ;  /* 0x0000000000367805 */ /* 0x000fe4000001ff00 */
[----:B------:R-:W-:Y:S02]  /*0190*/  CS2R R52, SRZ ;  /* 0x0000000000347805 */ /* 0x000fe4000001ff00 */
[----:B------:R-:W-:Y:S01]  /*01a0*/  CS2R R50, SRZ ;  /* 0x0000000000327805 */ /* 0x000fe2000001ff00 */
[----:B-1----:R-:W-:Y:S01]  /*01b0*/  UISETP.GE.AND UP0, UPT, UR10, 0x1, UPT ;  /* 0x000000010a00788c */ /* 0x002fe2000bf06270 */
[----:B------:R-:W-:Y:S02]  /*01c0*/  CS2R R48, SRZ ;  /* 0x0000000000307805 */ /* 0x000fe4000001ff00 */
        /* <DEDUP_REMOVED lines=10> */
[----:B------:R-:W-:Y:S02]  /*0270*/  CS2R R26, SRZ ;  /* 0x00000000001a7805 */ /* 0x000fe4000001ff00 */
[----:B0-----:R-:W-:Y:S02]  /*0280*/  LEA R4, R9, R2, 0x6 ;  /* 0x0000000209047211 */ /* 0x001fe400078e30ff */
[----:B------:R-:W-:Y:S02]  /*0290*/  CS2R R24, SRZ ;  /* 0x0000000000187805 */ /* 0x000fe4000001ff00 */
[----:B------:R-:W-:-:S02]  /*02a0*/  CS2R R22, SRZ ;  /* 0x0000000000167805 */ /* 0x000fc4000001ff00 */
[----:B------:R-:W-:Y:S02]  /*02b0*/  CS2R R20, SRZ ;  /* 0x0000000000147805 */ /* 0x000fe4000001ff00 */
[----:B--2---:R-:W-:Y:S02]  /*02c0*/  LEA R5, R12, R3, 0x6 ;  /* 0x000000030c057211 */ /* 0x004fe400078e30ff */
[----:B------:R-:W-:Y:S02]  /*02d0*/  CS2R R78, SRZ ;  /* 0x00000000004e7805 */ /* 0x000fe4000001ff00 */
[----:B------:R-:W-:Y:S01]  /*02e0*/  MOV R80, RZ ;  /* 0x000000ff00507202 */ /* 0x000fe20000000f00 */
[----:B------:R-:W0:Y:S01]  /*02f0*/  LDCU.64 UR8, c[0x0][0x358] ;  /* 0x00006b00ff0877ac */ /* 0x000e220008000a00 */
[----:B------:R-:W-:Y:S02]  /*0300*/  VIMNMX.U32 R7, PT, PT, R4, R5, !PT ;  /* 0x0000000504077248 */ /* 0x000fe40007fe0000 */
[----:B------:R-:W-:-:S02]  /*0310*/  MOV R13, RZ ;  /* 0x000000ff000d7202 */ /* 0x000fc40000000f00 */
[----:B------:R-:W-:Y:S02]  /*0320*/  ISETP.GE.U32.AND P0, PT, R7, R0, PT ;  /* 0x000000000700720c */ /* 0x000fe40003f06070 */
[----:B------:R-:W-:Y:S02]  /*0330*/  IADD3 R8, PT, PT, R5, 0x8, RZ ;  /* 0x0000000805087810 */ /* 0x000fe40007ffe0ff */
[----:B------:R-:W-:Y:S01]  /*0340*/  MOV R85, RZ ;  /* 0x000000ff00557202 */ /* 0x000fe20000000f00 */
[----:B------:R-:W-:Y:S08]  /*0350*/  BRA.U !UP0, `(.L_x_0) ;  /* 0x0000001508c47547 */ /* 0x000ff0000b800000 */
[----:B------:R-:W-:Y:S01]  /*0360*/  LEA R10, R3, R2, 0x3 ;  /* 0x00000002030a7211 */ /* 0x000fe200078e18ff */
[----:B------:R-:W-:Y:S01]  /*0370*/  UMOV UR4, URZ ;  /* 0x000000ff00047c82 */ /* 0x000fe20008000000 */
[----:B------:R-:W-:Y:S02]  /*0380*/  MOV R75, RZ ;  /* 0x000000ff004b7202 */ /* 0x000fe40000000f00 */
[-C--:B------:R-:W-:Y:S02]  /*0390*/  LEA R9, R9, R10.reuse, 0x6 ;  /* 0x0000000a09097211 */ /* 0x080fe400078e30ff */
[----:B------:R-:W-:-:S07]  /*03a0*/  LEA R12, R12, R10, 0x6 ;  /* 0x0000000a0c0c7211 */ /* 0x000fce00078e30ff */
.L_x_1:
[----:B------:R-:W1:Y:S01]  /*03b0*/  LDC.64 R18, c[0x0][0x388] ;  /* 0x0000e200ff127b82 */ /* 0x000e620000000a00 */
[----:B------:R-:W-:-:S07]  /*03c0*/  IMAD R15, R0, UR10, RZ ;  /* 0x0000000a000f7c24 */ /* 0x000fce000f8e02ff */
[----:B------:R-:W2:Y:S01]  /*03d0*/  LDC R7, c[0x0][0x398] ;  /* 0x0000e600ff077b82 */ /* 0x000ea20000000800 */
[----:B-1----:R-:W-:-:S04]  /*03e0*/  IMAD.WIDE R18, R15, 0x4, R18 ;  /* 0x000000040f127825 */ /* 0x002fc800078e0212 */
[----:B------:R-:W-:-:S04]  /*03f0*/  IMAD.WIDE R82, R9, 0x4, R18 ;  /* 0x0000000409527825 */ /* 0x000fc800078e0212 */
[----:B------:R-:W-:-:S04]  /*0400*/  IMAD.WIDE R18, R12, 0x4, R18 ;  /* 0x000000040c127825 */ /* 0x000fc800078e0212 */
[C---:B--2---:R-:W-:Y:S01]  /*0410*/  IMAD.WIDE R16, R7.reuse, 0x4, R82 ;  /* 0x0000000407107825 */ /* 0x044fe200078e0252 */
[----:B0-----:R0:W2:Y:S03]  /*0420*/  LDG.E R81, desc[UR8][R18.64] ;  /* 0x0000000812517981 */ /* 0x0010a6000c1e1900 */
[C---:B------:R-:W-:Y:S01]  /*0430*/  IMAD.WIDE R14, R7.reuse, 0x4, R18 ;  /* 0x00000004070e7825 */ /* 0x040fe200078e0212 */
[----:B------:R1:W3:Y:S04]  /*0440*/  LDG.E R84, desc[UR8][R16.64] ;  /* 0x0000000810547981 */ /* 0x0002e8000c1e1900 */
[----:B------:R-:W4:Y:S01]  /*0450*/  LDG.E R82, desc[UR8][R82.64] ;  /* 0x0000000852527981 */ /* 0x000f22000c1e1900 */
[----:B0-----:R-:W-:-:S04]  /*0460*/  IMAD.WIDE R18, R7, 0x4, R16 ;  /* 0x0000000407127825 */ /* 0x001fc800078e0210 */
[C---:B-1----:R-:W-:Y:S01]  /*0470*/  IMAD.WIDE R16, R7.reuse, 0x4, R14 ;  /* 0x0000000407107825 */ /* 0x042fe200078e020e */
[----:B------:R0:W5:Y:S04]  /*0480*/  LDG.E R90, desc[UR8][R18.64] ;  /* 0x00000008125a7981 */ /* 0x000168000c1e1900 */
[----:B------:R1:W5:Y:S04]  /*0490*/  LDG.E R87, desc[UR8][R16.64] ;  /* 0x0000000810577981 */ /* 0x000368000c1e1900 */
[----:B------:R-:W5:Y:S01]  /*04a0*/  LDG.E R15, desc[UR8][R14.64] ;  /* 0x000000080e0f7981 */ /* 0x000f62000c1e1900 */
[----:B0-----:R-:W-:-:S04]  /*04b0*/  IMAD.WIDE R18, R7, 0x4, R18 ;  /* 0x0000000407127825 */ /* 0x001fc800078e0212 */
[----:B-1----:R-:W-:Y:S01]  /*04c0*/  IMAD.WIDE R16, R7, 0x4, R16 ;  /* 0x0000000407107825 */ /* 0x002fe200078e0210 */
[----:B------:R-:W5:Y:S04]  /*04d0*/  LDG.E R92, desc[UR8][R18.64] ;  /* 0x00000008125c7981 */ /* 0x000f68000c1e1900 */
[----:B------:R-:W5:Y:S01]  /*04e0*/  LDG.E R89, desc[UR8][R16.64] ;  /* 0x0000000810597981 */ /* 0x000f62000c1e1900 */
[----:B------:R-:W0:Y:S01]  /*04f0*/  S2UR UR7, SR_CgaCtaId ;  /* 0x00000000000779c3 */ /* 0x000e220000008800 */
[----:B------:R-:W-:Y:S02]  /*0500*/  UMOV UR5, 0x400 ;  /* 0x0000040000057882 */ /* 0x000fe40000000000 */
[----:B------:R-:W-:Y:S02]  /*0510*/  UIADD3 UR6, UPT, UPT, UR5, 0x400, URZ ;  /* 0x0000040005067890 */ /* 0x000fe4000fffe0ff */
[----:B0-----:R-:W-:-:S02]  /*0520*/  ULEA UR5, UR7, UR5, 0x18 ;  /* 0x0000000507057291 */ /* 0x001fc4000f8ec0ff */
[----:B------:R-:W-:-:S04]  /*0530*/  ULEA UR6, UR7, UR6, 0x18 ;  /* 0x0000000607067291 */ /* 0x000fc8000f8ec0ff */
[C---:B------:R-:W-:Y:S02]  /*0540*/  LEA R83, R10.reuse, UR5, 0x2 ;  /* 0x000000050a537c11 */ /* 0x040fe4000f8e10ff */
[----:B------:R-:W-:Y:S02]  /*0550*/  LEA R88, R10, UR6, 0x2 ;  /* 0x000000060a587c11 */ /* 0x000fe4000f8e10ff */
[----:B------:R-:W-:Y:S02]  /*0560*/  LEA R77, R3, UR6, 0x2 ;  /* 0x00000006034d7c11 */ /* 0x000fe4000f8e10ff */
[----:B------:R-:W-:Y:S01]  /*0570*/  LEA R6, R2, UR5, 0x2 ;  /* 0x0000000502067c11 */ /* 0x000fe2000f8e10ff */
[----:B----4-:R-:W-:Y:S04]  /*0580*/  STS [R83], R82 ;  /* 0x0000005253007388 */ /* 0x010fe80000000800 */
[----:B--2---:R-:W-:Y:S04]  /*0590*/  STS [R88], R81 ;  /* 0x0000005158007388 */ /* 0x004fe80000000800 */
[----:B---3--:R-:W-:Y:S04]  /*05a0*/  STS [R83+0x100], R84 ;  /* 0x0001005453007388 */ /* 0x008fe80000000800 */
[----:B-----5:R-:W-:Y:S04]  /*05b0*/  STS [R88+0x100], R15 ;  /* 0x0001000f58007388 */ /* 0x020fe80000000800 */
[----:B------:R-:W-:Y:S04]  /*05c0*/  STS [R83+0x200], R90 ;  /* 0x0002005a53007388 */ /* 0x000fe80000000800 */
[----:B------:R-:W-:Y:S04]  /*05d0*/  STS [R88+0x200], R87 ;  /* 0x0002005758007388 */ /* 0x000fe80000000800 */
[----:B------:R-:W-:Y:S04]  /*05e0*/  STS [R83+0x300], R92 ;  /* 0x0003005c53007388 */ /* 0x000fe80000000800 */
[----:B------:R-:W-:Y:S01]  /*05f0*/  STS [R88+0x300], R89 ;  /* 0x0003005958007388 */ /* 0x000fe20000000800 */
[----:B------:R-:W-:Y:S06]  /*0600*/  BAR.SYNC.DEFER_BLOCKING 0x0 ;  /* 0x0000000000007b1d */ /* 0x000fec0000010000 */
[----:B------:R-:W-:Y:S04]  /*0610*/  LDS R19, [R77] ;  /* 0x000000004d137984 */ /* 0x000fe80000000800 */
[----:B------:R-:W0:Y:S04]  /*0620*/  LDS R82, [R6] ;  /* 0x0000000006527984 */ /* 0x000e280000000800 */
[----:B------:R-:W1:Y:S04]  /*0630*/  LDS R18, [R77+0x20] ;  /* 0x000020004d127984 */ /* 0x000e680000000800 */
[----:B------:R-:W2:Y:S04]  /*0640*/  LDS R17, [R77+0x40] ;  /* 0x000040004d117984 */ /* 0x000ea80000000800 */
[----:B------:R-:W3:Y:S04]  /*0650*/  LDS R16, [R77+0x60] ;  /* 0x000060004d107984 */ /* 0x000ee80000000800 */
[----:B------:R-:W4:Y:S04]  /*0660*/  LDS R15, [R77+0x80] ;  /* 0x000080004d0f7984 */ /* 0x000f280000000800 */
[----:B------:R-:W5:Y:S04]  /*0670*/  LDS R14, [R77+0xa0] ;  /* 0x0000a0004d0e7984 */ /* 0x000f680000000800 */
[----:B------:R-:W5:Y:S04]  /*0680*/  LDS R84, [R77+0xc0] ;  /* 0x0000c0004d547984 */ /* 0x000f680000000800 */
[----:B------:R-:W5:Y:S04]  /*0690*/  LDS R83, [R77+0xe0] ;  /* 0x0000e0004d537984 */ /* 0x000f680000000800 */
[----:B------:R-:W5:Y:S04]  /*06a0*/  LDS R81, [R6+0x20] ;  /* 0x0000200006517984 */ /* 0x000f680000000800 */
[----:B------:R-:W5:Y:S01]  /*06b0*/  LDS R87, [R6+0x40] ;  /* 0x0000400006577984 */ /* 0x000f620000000800 */
[----:B0-----:R-:W-:-:S03]  /*06c0*/  FFMA R20, R19, R82, R20 ;  /* 0x0000005213147223 */ /* 0x001fc60000000014 */
[----:B------:R-:W0:Y:S01]  /*06d0*/  LDS R89, [R6+0x60] ;  /* 0x0000600006597984 */ /* 0x000e220000000800 */
[----:B-1----:R-:W-:-:S03]  /*06e0*/  FFMA R21, R18, R82, R21 ;  /* 0x0000005212157223 */ /* 0x002fc60000000015 */
[----:B------:R-:W1:Y:S01]  /*06f0*/  LDS R88, [R6+0x80] ;  /* 0x0000800006587984 */ /* 0x000e620000000800 */
[----:B--2---:R-:W-:-:S03]  /*0700*/  FFMA R22, R17, R82, R22 ;  /* 0x0000005211167223 */ /* 0x004fc60000000016 */
[----:B------:R-:W-:Y:S01]  /*0710*/  LDS R91, [R6+0x120] ;  /* 0x00012000065b7984 */ /* 0x000fe20000000800 */
[----:B---3--:R-:W-:-:S03]  /*0720*/  FFMA R23, R16, R82, R23 ;  /* 0x0000005210177223 */ /* 0x008fc60000000017 */
[----:B------:R-:W-:Y:S01]  /*0730*/  LDS R90, [R6+0x140] ;  /* 0x00014000065a7984 */ /* 0x000fe20000000800 */
[-C--:B----4-:R-:W-:Y:S01]  /*0740*/  FFMA R24, R15, R82.reuse, R24 ;  /* 0x000000520f187223 */ /* 0x090fe20000000018 */
[-C--:B-----5:R-:W-:Y:S01]  /*0750*/  FFMA R25, R14, R82.reuse, R25 ;  /* 0x000000520e197223 */ /* 0x0a0fe20000000019 */
[-C--:B------:R-:W-:Y:S01]  /*0760*/  FFMA R26, R84, R82.reuse, R26 ;  /* 0x00000052541a7223 */ /* 0x080fe2000000001a */
[----:B------:R-:W-:Y:S02]  /*0770*/  FFMA R27, R83, R82, R27 ;  /* 0x00000052531b7223 */ /* 0x000fe4000000001b */
[----:B------:R-:W2:Y:S01]  /*0780*/  LDS R82, [R6+0xa0] ;  /* 0x0000a00006527984 */ /* 0x000ea20000000800 */
[-C--:B------:R-:W-:Y:S01]  /*0790*/  FFMA R28, R19, R81.reuse, R28 ;  /* 0x00000051131c7223 */ /* 0x080fe2000000001c */
[-C--:B------:R-:W-:Y:S01]  /*07a0*/  FFMA R29, R18, R81.reuse, R29 ;  /* 0x00000051121d7223 */ /* 0x080fe2000000001d */
[-C--:B------:R-:W-:Y:S01]  /*07b0*/  FFMA R30, R17, R81.reuse, R30 ;  /* 0x00000051111e7223 */ /* 0x080fe2000000001e */
[-C--:B------:R-:W-:Y:S01]  /*07c0*/  FFMA R31, R16, R81.reuse, R31 ;  /* 0x00000051101f7223 */ /* 0x080fe2000000001f */
[-C--:B------:R-:W-:Y:S01]  /*07d0*/  FFMA R32, R15, R81.reuse, R32 ;  /* 0x000000510f207223 */ /* 0x080fe20000000020 */
[-C--:B------:R-:W-:Y:S01]  /*07e0*/  FFMA R33, R14, R81.reuse, R33 ;  /* 0x000000510e217223 */ /* 0x080fe20000000021 */
[-C--:B------:R-:W-:Y:S01]  /*07f0*/  FFMA R34, R84, R81.reuse, R34 ;  /* 0x0000005154227223 */ /* 0x080fe20000000022 */
[----:B------:R-:W-:Y:S01]  /*0800*/  FFMA R35, R83, R81, R35 ;  /* 0x0000005153237223 */ /* 0x000fe20000000023 */
        /* <DEDUP_REMOVED lines=8> */
[----:B------:R-:W3:Y:S04]  /*0890*/  LDS R81, [R6+0xc0] ;  /* 0x0000c00006517984 */ /* 0x000ee80000000800 */
[----:B------:R-:W4:Y:S01]  /*08a0*/  LDS R87, [R6+0xe0] ;  /* 0x0000e00006577984 */ /* 0x000f220000000800 */
[-C--:B0-----:R-:W-:Y:S01]  /*08b0*/  FFMA R44, R19, R89.reuse, R44 ;  /* 0x00000059132c7223 */ /* 0x081fe2000000002c */
[-C--:B------:R-:W-:Y:S01]  /*08c0*/  FFMA R45, R18, R89.reuse, R45 ;  /* 0x00000059122d7223 */ /* 0x080fe2000000002d */
[-C--:B------:R-:W-:Y:S01]  /*08d0*/  FFMA R46, R17, R89.reuse, R46 ;  /* 0x00000059112e7223 */ /* 0x080fe2000000002e */
[-C--:B------:R-:W-:Y:S01]  /*08e0*/  FFMA R47, R16, R89.reuse, R47 ;  /* 0x00000059102f7223 */ /* 0x080fe2000000002f */
[-C--:B------:R-:W-:Y:S01]  /*08f0*/  FFMA R48, R15, R89.reuse, R48 ;  /* 0x000000590f307223 */ /* 0x080fe20000000030 */
[----:B------:R-:W-:Y:S01]  /*0900*/  FFMA R49, R14, R89, R49 ;  /* 0x000000590e317223 */ /* 0x000fe20000000031 */
[-C--:B-1----:R-:W-:Y:S01]  /*0910*/  FFMA R52, R19, R88.reuse, R52 ;  /* 0x0000005813347223 */ /* 0x082fe20000000034 */
[-C--:B------:R-:W-:Y:S01]  /*0920*/  FFMA R53, R18, R88.reuse, R53 ;  /* 0x0000005812357223 */ /* 0x080fe20000000035 */
[-C--:B------:R-:W-:Y:S01]  /*0930*/  FFMA R54, R17, R88.reuse, R54 ;  /* 0x0000005811367223 */ /* 0x080fe20000000036 */
[-C--:B------:R-:W-:Y:S01]  /*0940*/  FFMA R55, R16, R88.reuse, R55 ;  /* 0x0000005810377223 */ /* 0x080fe20000000037 */
[-C--:B------:R-:W-:Y:S01]  /*0950*/  FFMA R56, R15, R88.reuse, R56 ;  /* 0x000000580f387223 */ /* 0x080fe20000000038 */
[-C--:B------:R-:W-:Y:S01]  /*0960*/  FFMA R57, R14, R88.reuse, R57 ;  /* 0x000000580e397223 */ /* 0x080fe20000000039 */
[-C--:B------:R-:W-:Y:S01]  /*0970*/  FFMA R58, R84, R88.reuse, R58 ;  /* 0x00000058543a7223 */ /* 0x080fe2000000003a */
[----:B------:R-:W-:-:S02]  /*0980*/  FFMA R59, R83, R88, R59 ;  /* 0x00000058533b7223 */ /* 0x000fc4000000003b */
[----:B------:R-:W-:Y:S01]  /*0990*/  LDS R88, [R6+0x100] ;  /* 0x0001000006587984 */ /* 0x000fe20000000800 */
[-C--:B--2---:R-:W-:Y:S01]  /*09a0*/  FFMA R60, R19, R82.reuse, R60 ;  /* 0x00000052133c7223 */ /* 0x084fe2000000003c */
[-C--:B------:R-:W-:Y:S01]  /*09b0*/  FFMA R61, R18, R82.reuse, R61 ;  /* 0x00000052123d7223 */ /* 0x080fe2000000003d */
[-C--:B------:R-:W-:Y:S01]  /*09c0*/  FFMA R62, R17, R82.reuse, R62 ;  /* 0x00000052113e7223 */ /* 0x080fe2000000003e */
[-C--:B------:R-:W-:Y:S01]  /*09d0*/  FFMA R63, R16, R82.reuse, R63 ;  /* 0x00000052103f7223 */ /* 0x080fe2000000003f */
[-C--:B------:R-:W-:Y:S01]  /*09e0*/  FFMA R64, R15, R82.reuse, R64 ;  /* 0x000000520f407223 */ /* 0x080fe20000000040 */
[-C--:B------:R-:W-:Y:S01]  /*09f0*/  FFMA R65, R14, R82.reuse, R65 ;  /* 0x000000520e417223 */ /* 0x080fe20000000041 */
[-C--:B------:R-:W-:Y:S01]  /*0a00*/  FFMA R66, R84, R82.reuse, R66 ;  /* 0x0000005254427223 */ /* 0x080fe20000000042 */
[----:B------:R-:W-:Y:S02]  /*0a10*/  FFMA R67, R83, R82, R67 ;  /* 0x0000005253437223 */ /* 0x000fe40000000043 */
[----:B------:R-:W0:Y:S01]  /*0a20*/  LDS R82, [R77+0x100] ;  /* 0x000100004d527984 */ /* 0x000e220000000800 */
[-C--:B---3--:R-:W-:Y:S01]  /*0a30*/  FFMA R68, R19, R81.reuse, R68 ;  /* 0x0000005113447223 */ /* 0x088fe20000000044 */
[-C--:B------:R-:W-:Y:S01]  /*0a40*/  FFMA R69, R18, R81.reuse, R69 ;  /* 0x0000005112457223 */ /* 0x080fe20000000045 */
[-C--:B------:R-:W-:Y:S01]  /*0a50*/  FFMA R70, R17, R81.reuse, R70 ;  /* 0x0000005111467223 */ /* 0x080fe20000000046 */
[-C--:B------:R-:W-:Y:S01]  /*0a60*/  FFMA R71, R16, R81.reuse, R71 ;  /* 0x0000005110477223 */ /* 0x080fe20000000047 */
[-C--:B------:R-:W-:Y:S01]  /*0a70*/  FFMA R72, R15, R81.reuse, R72 ;  /* 0x000000510f487223 */ /* 0x080fe20000000048 */
[-C--:B------:R-:W-:Y:S01]  /*0a80*/  FFMA R73, R14, R81.reuse, R73 ;  /* 0x000000510e497223 */ /* 0x080fe20000000049 */
[-C--:B------:R-:W-:Y:S01]  /*0a90*/  FFMA R74, R84, R81.reuse, R74 ;  /* 0x00000051544a7223 */ /* 0x080fe2000000004a */
[----:B------:R-:W-:Y:S01]  /*0aa0*/  FFMA R75, R83, R81, R75 ;  /* 0x00000051534b7223 */ /* 0x000fe2000000004b */
[-C--:B----4-:R-:W-:Y:S01]  /*0ab0*/  FFMA R76, R19, R87.reuse, R76 ;  /* 0x00000057134c7223 */ /* 0x090fe2000000004c */
[-C--:B------:R-:W-:Y:S01]  /*0ac0*/  FFMA R78, R18, R87.reuse, R78 ;  /* 0x00000057124e7223 */ /* 0x080fe2000000004e */
[-C--:B------:R-:W-:Y:S01]  /*0ad0*/  FFMA R79, R17, R87.reuse, R79 ;  /* 0x00000057114f7223 */ /* 0x080fe2000000004f */
[-C--:B------:R-:W-:Y:S01]  /*0ae0*/  FFMA R80, R16, R87.reuse, R80 ;  /* 0x0000005710507223 */ /* 0x080fe20000000050 */
[-C--:B------:R-:W-:Y:S01]  /*0af0*/  FFMA R11, R15, R87.reuse, R11 ;  /* 0x000000570f0b7223 */ /* 0x080fe2000000000b */
[----:B------:R-:W-:Y:S01]  /*0b00*/  FFMA R13, R14, R87, R13 ;  /* 0x000000570e0d7223 */ /* 0x000fe2000000000d */
[----:B------:R-:W1:Y:S04]  /*0b10*/  LDS R81, [R77+0x120] ;  /* 0x000120004d517984 */ /* 0x000e680000000800 */
[----:B------:R-:W2:Y:S04]  /*0b20*/  LDS R17, [R77+0x140] ;  /* 0x000140004d117984 */ /* 0x000ea80000000800 */
[----:B------:R-:W3:Y:S04]  /*0b30*/  LDS R16, [R77+0x160] ;  /* 0x000160004d107984 */ /* 0x000ee80000000800 */
[----:B------:R-:W4:Y:S04]  /*0b40*/  LDS R15, [R77+0x180] ;  /* 0x000180004d0f7984 */ /* 0x000f280000000800 */
[----:B------:R-:W5:Y:S04]  /*0b50*/  LDS R14, [R77+0x1a0] ;  /* 0x0001a0004d0e7984 */ /* 0x000f680000000800 */
[----:B------:R-:W5:Y:S04]  /*0b60*/  LDS R18, [R77+0x1c0] ;  /* 0x0001c0004d127984 */ /* 0x000f680000000800 */
[----:B------:R-:W5:Y:S01]  /*0b70*/  LDS R19, [R77+0x1e0] ;  /* 0x0001e0004d137984 */ /* 0x000f620000000800 */
[CC--:B------:R-:W-:Y:S01]  /*0b80*/  FFMA R50, R84.reuse, R89.reuse, R50 ;  /* 0x0000005954327223 */ /* 0x0c0fe20000000032 */
[C---:B------:R-:W-:Y:S01]  /*0b90*/  FFMA R51, R83.reuse, R89, R51 ;  /* 0x0000005953337223 */ /* 0x040fe20000000033 */
[-C--:B------:R-:W-:Y:S01]  /*0ba0*/  FFMA R86, R84, R87.reuse, R86 ;  /* 0x0000005754567223 */ /* 0x080fe20000000056 */
[----:B------:R-:W-:Y:S01]  /*0bb0*/  FFMA R85, R83, R87, R85 ;  /* 0x0000005753557223 */ /* 0x000fe20000000055 */
[-C--:B0-----:R-:W-:Y:S01]  /*0bc0*/  FFMA R20, R82, R88.reuse, R20 ;  /* 0x0000005852147223 */ /* 0x081fe20000000014 */
[----:B------:R-:W0:Y:S04]  /*0bd0*/  LDS R89, [R6+0x160] ;  /* 0x0001600006597984 */ /* 0x000e280000000800 */
[----:B------:R-:W0:Y:S04]  /*0be0*/  LDS R84, [R6+0x1a0] ;  /* 0x0001a00006547984 */ /* 0x000e280000000800 */
[----:B------:R-:W0:Y:S01]  /*0bf0*/  LDS R83, [R6+0x1c0] ;  /* 0x0001c00006537984 */ /* 0x000e220000000800 */
[----:B-1----:R-:W-:-:S03]  /*0c00*/  FFMA R21, R81, R88, R21 ;  /* 0x0000005851157223 */ /* 0x002fc60000000015 */
[----:B------:R-:W1:Y:S01]  /*0c10*/  LDS R87, [R6+0x1e0] ;  /* 0x0001e00006577984 */ /* 0x000e620000000800 */
[-C--:B--2---:R-:W-:Y:S01]  /*0c20*/  FFMA R22, R17, R88.reuse, R22 ;  /* 0x0000005811167223 */ /* 0x084fe20000000016 */
[-C--:B---3--:R-:W-:Y:S01]  /*0c30*/  FFMA R23, R16, R88.reuse, R23 ;  /* 0x0000005810177223 */ /* 0x088fe20000000017 */
        /* <DEDUP_REMOVED lines=16> */
[----:B------:R-:W-:Y:S01]  /*0d40*/  FFMA R41, R14, R90, R41 ;  /* 0x0000005a0e297223 */ /* 0x000fe20000000029 */
[-C--:B0-----:R-:W-:Y:S01]  /*0d50*/  FFMA R44, R82, R89.reuse, R44 ;  /* 0x00000059522c7223 */ /* 0x081fe2000000002c */
        /* <DEDUP_REMOVED lines=23> */
[CC--:B-1----:R-:W-:Y:S01]  /*0ed0*/  FFMA R76, R82.reuse, R87.reuse, R76 ;  /* 0x00000057524c7223 */ /* 0x0c2fe2000000004c */
[-C--:B------:R-:W-:Y:S01]  /*0ee0*/  FFMA R78, R81, R87.reuse, R78 ;  /* 0x00000057514e7223 */ /* 0x080fe2000000004e */
[-C--:B------:R-:W-:Y:S01]  /*0ef0*/  FFMA R79, R17, R87.reuse, R79 ;  /* 0x00000057114f7223 */ /* 0x080fe2000000004f */
[-C--:B--2---:R-:W-:Y:S01]  /*0f00*/  FFMA R52, R82, R88.reuse, R52 ;  /* 0x0000005852347223 */ /* 0x084fe20000000034 */
[-C--:B------:R-:W-:Y:S01]  /*0f10*/  FFMA R53, R81, R88.reuse, R53 ;  /* 0x0000005851357223 */ /* 0x080fe20000000035 */
[-C--:B------:R-:W-:Y:S01]  /*0f20*/  FFMA R54, R17, R88.reuse, R54 ;  /* 0x0000005811367223 */ /* 0x080fe20000000036 */
[-C--:B------:R-:W-:Y:S01]  /*0f30*/  FFMA R55, R16, R88.reuse, R55 ;  /* 0x0000005810377223 */ /* 0x080fe20000000037 */
[CC--:B------:R-:W-:Y:S01]  /*0f40*/  FFMA R56, R15.reuse, R88.reuse, R56 ;  /* 0x000000580f387223 */ /* 0x0c0fe20000000038 */
[----:B------:R-:W-:Y:S01]  /*0f50*/  FFMA R57, R14, R88, R57 ;  /* 0x000000580e397223 */ /* 0x000fe20000000039 */
[-C--:B------:R-:W-:Y:S01]  /*0f60*/  FFMA R80, R16, R87.reuse, R80 ;  /* 0x0000005710507223 */ /* 0x080fe20000000050 */
[-C--:B------:R-:W-:Y:S01]  /*0f70*/  FFMA R11, R15, R87.reuse, R11 ;  /* 0x000000570f0b7223 */ /* 0x080fe2000000000b */
[----:B------:R-:W-:Y:S01]  /*0f80*/  FFMA R13, R14, R87, R13 ;  /* 0x000000570e0d7223 */ /* 0x000fe2000000000d */
[----:B------:R-:W-:Y:S04]  /*0f90*/  LDS R84, [R77+0x200] ;  /* 0x000200004d547984 */ /* 0x000fe80000000800 */
[----:B------:R-:W-:Y:S04]  /*0fa0*/  LDS R83, [R77+0x220] ;  /* 0x000220004d537984 */ /* 0x000fe80000000800 */
[----:B------:R-:W-:Y:S04]  /*0fb0*/  LDS R82, [R77+0x240] ;  /* 0x000240004d527984 */ /* 0x000fe80000000800 */
[----:B------:R-:W-:Y:S04]  /*0fc0*/  LDS R81, [R77+0x260] ;  /* 0x000260004d517984 */ /* 0x000fe80000000800 */
[----:B------:R-:W-:Y:S04]  /*0fd0*/  LDS R14, [R77+0x280] ;  /* 0x000280004d0e7984 */ /* 0x000fe80000000800 */
[----:B------:R-:W-:Y:S04]  /*0fe0*/  LDS R15, [R77+0x2a0] ;  /* 0x0002a0004d0f7984 */ /* 0x000fe80000000800 */
[----:B------:R-:W-:Y:S04]  /*0ff0*/  LDS R16, [R77+0x2c0] ;  /* 0x0002c0004d107984 */ /* 0x000fe80000000800 */
[----:B------:R-:W-:Y:S04]  /*1000*/  LDS R17, [R77+0x2e0] ;  /* 0x0002e0004d117984 */ /* 0x000fe80000000800 */
[----:B------:R-:W0:Y:S01]  /*1010*/  LDS R89, [R6+0x240] ;  /* 0x0002400006597984 */ /* 0x000e220000000800 */
[CC--:B------:R-:W-:Y:S01]  /*1020*/  FFMA R42, R18.reuse, R90.reuse, R42 ;  /* 0x0000005a122a7223 */ /* 0x0c0fe2000000002a */
[C---:B------:R-:W-:Y:S01]  /*1030*/  FFMA R43, R19.reuse, R90, R43 ;  /* 0x0000005a132b7223 */ /* 0x040fe2000000002b */
[CC--:B------:R-:W-:Y:S01]  /*1040*/  FFMA R34, R18.reuse, R91.reuse, R34 ;  /* 0x0000005b12227223 */ /* 0x0c0fe20000000022 */
[C---:B------:R-:W-:Y:S01]  /*1050*/  FFMA R35, R19.reuse, R91, R35 ;  /* 0x0000005b13237223 */ /* 0x040fe20000000023 */
[CC--:B------:R-:W-:Y:S01]  /*1060*/  FFMA R58, R18.reuse, R88.reuse, R58 ;  /* 0x00000058123a7223 */ /* 0x0c0fe2000000003a */
[C---:B------:R-:W-:Y:S01]  /*1070*/  FFMA R59, R19.reuse, R88, R59 ;  /* 0x00000058133b7223 */ /* 0x040fe2000000003b */
[-C--:B------:R-:W-:Y:S01]  /*1080*/  FFMA R18, R18, R87.reuse, R86 ;  /* 0x0000005712127223 */ /* 0x080fe20000000056 */
[----:B------:R-:W-:Y:S01]  /*1090*/  FFMA R19, R19, R87, R85 ;  /* 0x0000005713137223 */ /* 0x000fe20000000055 */
[----:B------:R-:W1:Y:S04]  /*10a0*/  LDS R91, [R6+0x200] ;  /* 0x00020000065b7984 */ /* 0x000e680000000800 */
[----:B------:R-:W2:Y:S04]  /*10b0*/  LDS R90, [R6+0x220] ;  /* 0x00022000065a7984 */ /* 0x000ea80000000800 */
[----:B------:R-:W3:Y:S04]  /*10c0*/  LDS R88, [R6+0x260] ;  /* 0x0002600006587984 */ /* 0x000ee80000000800 */
[----:B------:R-:W4:Y:S04]  /*10d0*/  LDS R87, [R6+0x280] ;  /* 0x0002800006577984 */ /* 0x000f280000000800 */
[----:B------:R-:W5:Y:S04]  /*10e0*/  LDS R86, [R6+0x2a0] ;  /* 0x0002a00006567984 */ /* 0x000f680000000800 */
[----:B------:R-:W5:Y:S01]  /*10f0*/  LDS R85, [R6+0x2c0] ;  /* 0x0002c00006557984 */ /* 0x000f620000000800 */
[-C--:B0-----:R-:W-:Y:S01]  /*1100*/  FFMA R36, R84, R89.reuse, R36 ;  /* 0x0000005954247223 */ /* 0x081fe20000000024 */
[-C--:B------:R-:W-:Y:S01]  /*1110*/  FFMA R37, R83, R89.reuse, R37 ;  /* 0x0000005953257223 */ /* 0x080fe20000000025 */
[-C--:B------:R-:W-:Y:S01]  /*1120*/  FFMA R38, R82, R89.reuse, R38 ;  /* 0x0000005952267223 */ /* 0x080fe20000000026 */
[-C--:B------:R-:W-:Y:S01]  /*1130*/  FFMA R39, R81, R89.reuse, R39 ;  /* 0x0000005951277223 */ /* 0x080fe20000000027 */
[-C--:B------:R-:W-:Y:S01]  /*1140*/  FFMA R40, R14, R89.reuse, R40 ;  /* 0x000000590e287223 */ /* 0x080fe20000000028 */
[-C--:B------:R-:W-:Y:S01]  /*1150*/  FFMA R41, R15, R89.reuse, R41 ;  /* 0x000000590f297223 */ /* 0x080fe20000000029 */
[-C--:B------:R-:W-:Y:S01]  /*1160*/  FFMA R42, R16, R89.reuse, R42 ;  /* 0x00000059102a7223 */ /* 0x080fe2000000002a */
[----:B------:R-:W-:-:S02]  /*1170*/  FFMA R43, R17, R89, R43 ;  /* 0x00000059112b7223 */ /* 0x000fc4000000002b */
[----:B------:R-:W0:Y:S01]  /*1180*/  LDS R89, [R6+0x2e0] ;  /* 0x0002e00006597984 */ /* 0x000e220000000800 */
[-C--:B-1----:R-:W-:Y:S01]  /*1190*/  FFMA R20, R84, R91.reuse, R20 ;  /* 0x0000005b54147223 */ /* 0x082fe20000000014 */
[-C--:B------:R-:W-:Y:S01]  /*11a0*/  FFMA R21, R83, R91.reuse, R21 ;  /* 0x0000005b53157223 */ /* 0x080fe20000000015 */
[-C--:B------:R-:W-:Y:S01]  /*11b0*/  FFMA R22, R82, R91.reuse, R22 ;  /* 0x0000005b52167223 */ /* 0x080fe20000000016 */
[----:B------:R-:W-:Y:S01]  /*11c0*/  FFMA R23, R81, R91, R23 ;  /* 0x0000005b51177223 */ /* 0x000fe20000000017 */
[-C--:B--2---:R-:W-:Y:S01]  /*11d0*/  FFMA R28, R84, R90.reuse, R28 ;  /* 0x0000005a541c7223 */ /* 0x084fe2000000001c */
[-C--:B------:R-:W-:Y:S01]  /*11e0*/  FFMA R29, R83, R90.reuse, R29 ;  /* 0x0000005a531d7223 */ /* 0x080fe2000000001d */
[-C--:B------:R-:W-:Y:S01]  /*11f0*/  FFMA R30, R82, R90.reuse, R30 ;  /* 0x0000005a521e7223 */ /* 0x080fe2000000001e */
[----:B------:R-:W-:Y:S01]  /*1200*/  FFMA R31, R81, R90, R31 ;  /* 0x0000005a511f7223 */ /* 0x000fe2000000001f */
        /* <DEDUP_REMOVED lines=13> */
[-C--:B------:R-:W-:Y:S01]  /*12e0*/  FFMA R57, R15, R87.reuse, R57 ;  /* 0x000000570f397223 */ /* 0x080fe20000000039 */
[-C--:B------:R-:W-:Y:S01]  /*12f0*/  FFMA R58, R16, R87.reuse, R58 ;  /* 0x00000057103a7223 */ /* 0x080fe2000000003a */
[----:B------:R-:W-:Y:S01]  /*1300*/  FFMA R59, R17, R87, R59 ;  /* 0x00000057113b7223 */ /* 0x000fe2000000003b */
[-C--:B-----5:R-:W-:Y:S01]  /*1310*/  FFMA R60, R84, R86.reuse, R60 ;  /* 0x00000056543c7223 */ /* 0x0a0fe2000000003c */
        /* <DEDUP_REMOVED lines=18> */
[----:B------:R-:W-:Y:S01]  /*1440*/  FFMA R80, R81, R89, R80 ;  /* 0x0000005951507223 */ /* 0x000fe20000000050 */
[-C--:B------:R-:W-:Y:S01]  /*1450*/  FFMA R24, R14, R91.reuse, R24 ;  /* 0x0000005b0e187223 */ /* 0x080fe20000000018 */
[-C--:B------:R-:W-:Y:S01]  /*1460*/  FFMA R25, R15, R91.reuse, R25 ;  /* 0x0000005b0f197223 */ /* 0x080fe20000000019 */
[-C--:B------:R-:W-:Y:S01]  /*1470*/  FFMA R26, R16, R91.reuse, R26 ;  /* 0x0000005b101a7223 */ /* 0x080fe2000000001a */
[----:B------:R-:W-:Y:S01]  /*1480*/  FFMA R27, R17, R91, R27 ;  /* 0x0000005b111b7223 */ /* 0x000fe2000000001b */
[-C--:B------:R-:W-:Y:S01]  /*1490*/  FFMA R32, R14, R90.reuse, R32 ;  /* 0x0000005a0e207223 */ /* 0x080fe20000000020 */
[-C--:B------:R-:W-:Y:S01]  /*14a0*/  FFMA R33, R15, R90.reuse, R33 ;  /* 0x0000005a0f217223 */ /* 0x080fe20000000021 */
[-C--:B------:R-:W-:Y:S01]  /*14b0*/  FFMA R34, R16, R90.reuse, R34 ;  /* 0x0000005a10227223 */ /* 0x080fe20000000022 */
[----:B------:R-:W-:Y:S01]  /*14c0*/  FFMA R35, R17, R90, R35 ;  /* 0x0000005a11237223 */ /* 0x000fe20000000023 */
[----:B------:R-:W-:Y:S01]  /*14d0*/  LDS R81, [R77+0x300] ;  /* 0x000300004d517984 */ /* 0x000fe20000000800 */
[-C--:B------:R-:W-:Y:S01]  /*14e0*/  FFMA R11, R14, R89.reuse, R11 ;  /* 0x000000590e0b7223 */ /* 0x080fe2000000000b */
[-C--:B------:R-:W-:Y:S01]  /*14f0*/  FFMA R13, R15, R89.reuse, R13 ;  /* 0x000000590f0d7223 */ /* 0x080fe2000000000d */
[----:B------:R-:W-:Y:S01]  /*1500*/  FFMA R18, R16, R89, R18 ;  /* 0x0000005910127223 */ /* 0x000fe20000000012 */
[----:B------:R-:W-:Y:S01]  /*1510*/  LDS R82, [R77+0x320] ;  /* 0x000320004d527984 */ /* 0x000fe20000000800 */
[----:B------:R-:W-:-:S02]  /*1520*/  LEA R12, R7, R12, 0x2 ;  /* 0x0000000c070c7211 */ /* 0x000fc400078e10ff */
[----:B------:R-:W-:Y:S01]  /*1530*/  LEA R9, R7, R9, 0x2 ;  /* 0x0000000907097211 */ /* 0x000fe200078e10ff */
[----:B------:R-:W-:Y:S04]  /*1540*/  LDS R83, [R77+0x340] ;  /* 0x000340004d537984 */ /* 0x000fe80000000800 */
[----:B------:R-:W-:Y:S04]  /*1550*/  LDS R84, [R77+0x360] ;  /* 0x000360004d547984 */ /* 0x000fe80000000800 */
[----:B------:R-:W-:Y:S04]  /*1560*/  LDS R85, [R77+0x380] ;  /* 0x000380004d557984 */ /* 0x000fe80000000800 */
[----:B------:R-:W-:Y:S04]  /*1570*/  LDS R86, [R77+0x3a0] ;  /* 0x0003a0004d567984 */ /* 0x000fe80000000800 */
[----:B------:R-:W-:Y:S04]  /*1580*/  LDS R87, [R77+0x3c0] ;  /* 0x0003c0004d577984 */ /* 0x000fe80000000800 */
[----:B------:R-:W-:Y:S04]  /*1590*/  LDS R88, [R77+0x3e0] ;  /* 0x0003e0004d587984 */ /* 0x000fe80000000800 */
[----:B------:R-:W0:Y:S04]  /*15a0*/  LDS R91, [R6+0x300] ;  /* 0x00030000065b7984 */ /* 0x000e280000000800 */
[----:B------:R-:W1:Y:S04]  /*15b0*/  LDS R90, [R6+0x320] ;  /* 0x00032000065a7984 */ /* 0x000e680000000800 */
[----:B------:R-:W2:Y:S04]  /*15c0*/  LDS R77, [R6+0x340] ;  /* 0x00034000064d7984 */ /* 0x000ea80000000800 */
[----:B------:R-:W3:Y:S04]  /*15d0*/  LDS R16, [R6+0x360] ;  /* 0x0003600006107984 */ /* 0x000ee80000000800 */
[----:B------:R-:W4:Y:S04]  /*15e0*/  LDS R15, [R6+0x380] ;  /* 0x00038000060f7984 */ /* 0x000f280000000800 */
[----:B------:R-:W5:Y:S04]  /*15f0*/  LDS R14, [R6+0x3a0] ;  /* 0x0003a000060e7984 */ /* 0x000f680000000800 */
[----:B------:R-:W5:Y:S04]  /*1600*/  LDS R7, [R6+0x3c0] ;  /* 0x0003c00006077984 */ /* 0x000f680000000800 */
[----:B------:R-:W5:Y:S01]  /*1610*/  LDS R6, [R6+0x3e0] ;  /* 0x0003e00006067984 */ /* 0x000f620000000800 */
[----:B------:R-:W-:-:S04]  /*1620*/  UIADD3 UR4, UPT, UPT, UR4, 0x4, URZ ;  /* 0x0000000404047890 */ /* 0x000fc8000fffe0ff */
[----:B------:R-:W-:Y:S01]  /*1630*/  UISETP.GE.AND UP0, UPT, UR4, UR10, UPT ;  /* 0x0000000a0400728c */ /* 0x000fe2000bf06270 */
[----:B------:R-:W-:Y:S01]  /*1640*/  FFMA R19, R17, R89, R19 ;  /* 0x0000005911137223 */ /* 0x000fe20000000013 */
[-C--:B0-----:R-:W-:Y:S01]  /*1650*/  FFMA R24, R85, R91.reuse, R24 ;  /* 0x0000005b55187223 */ /* 0x081fe20000000018 */
[-C--:B------:R-:W-:Y:S01]  /*1660*/  FFMA R25, R86, R91.reuse, R25 ;  /* 0x0000005b56197223 */ /* 0x080fe20000000019 */
[-C--:B------:R-:W-:Y:S01]  /*1670*/  FFMA R20, R81, R91.reuse, R20 ;  /* 0x0000005b51147223 */ /* 0x080fe20000000014 */
[-C--:B------:R-:W-:Y:S01]  /*1680*/  FFMA R21, R82, R91.reuse, R21 ;  /* 0x0000005b52157223 */ /* 0x080fe20000000015 */
[-C--:B-1----:R-:W-:Y:S01]  /*1690*/  FFMA R32, R85, R90.reuse, R32 ;  /* 0x0000005a55207223 */ /* 0x082fe20000000020 */
[----:B------:R-:W-:Y:S01]  /*16a0*/  FFMA R33, R86, R90, R33 ;  /* 0x0000005a56217223 */ /* 0x000fe20000000021 */
[-C--:B------:R-:W-:Y:S01]  /*16b0*/  FFMA R22, R83, R91.reuse, R22 ;  /* 0x0000005b53167223 */ /* 0x080fe20000000016 */
[----:B------:R-:W-:Y:S01]  /*16c0*/  FFMA R23, R84, R91, R23 ;  /* 0x0000005b54177223 */ /* 0x000fe20000000017 */
[-C--:B--2---:R-:W-:Y:S01]  /*16d0*/  FFMA R40, R85, R77.reuse, R40 ;  /* 0x0000004d55287223 */ /* 0x084fe20000000028 */
[----:B------:R-:W-:Y:S01]  /*16e0*/  FFMA R41, R86, R77, R41 ;  /* 0x0000004d56297223 */ /* 0x000fe20000000029 */
[-C--:B------:R-:W-:Y:S01]  /*16f0*/  FFMA R26, R87, R91.reuse, R26 ;  /* 0x0000005b571a7223 */ /* 0x080fe2000000001a */
[----:B------:R-:W-:Y:S01]  /*1700*/  FFMA R27, R88, R91, R27 ;  /* 0x0000005b581b7223 */ /* 0x000fe2000000001b */
[-C--:B---3--:R-:W-:Y:S01]  /*1710*/  FFMA R48, R85, R16.reuse, R48 ;  /* 0x0000001055307223 */ /* 0x088fe20000000030 */
[----:B------:R-:W-:Y:S01]  /*1720*/  FFMA R49, R86, R16, R49 ;  /* 0x0000001056317223 */ /* 0x000fe20000000031 */
[-C--:B------:R-:W-:Y:S01]  /*1730*/  FFMA R28, R81, R90.reuse, R28 ;  /* 0x0000005a511c7223 */ /* 0x080fe2000000001c */
[-C--:B------:R-:W-:Y:S01]  /*1740*/  FFMA R29, R82, R90.reuse, R29 ;  /* 0x0000005a521d7223 */ /* 0x080fe2000000001d */
[-C--:B----4-:R-:W-:Y:S01]  /*1750*/  FFMA R56, R85, R15.reuse, R56 ;  /* 0x0000000f55387223 */ /* 0x090fe20000000038 */
[----:B------:R-:W-:Y:S01]  /*1760*/  FFMA R57, R86, R15, R57 ;  /* 0x0000000f56397223 */ /* 0x000fe20000000039 */
[-C--:B------:R-:W-:Y:S01]  /*1770*/  FFMA R30, R83, R90.reuse, R30 ;  /* 0x0000005a531e7223 */ /* 0x080fe2000000001e */
[----:B------:R-:W-:Y:S01]  /*1780*/  FFMA R31, R84, R90, R31 ;  /* 0x0000005a541f7223 */ /* 0x000fe2000000001f */
[-C--:B-----5:R-:W-:Y:S01]  /*1790*/  FFMA R64, R85, R14.reuse, R64 ;  /* 0x0000000e55407223 */ /* 0x0a0fe20000000040 */
[----:B------:R-:W-:Y:S01]  /*17a0*/  FFMA R65, R86, R14, R65 ;  /* 0x0000000e56417223 */ /* 0x000fe20000000041 */
[-C--:B------:R-:W-:Y:S01]  /*17b0*/  FFMA R34, R87, R90.reuse, R34 ;  /* 0x0000005a57227223 */ /* 0x080fe20000000022 */
[----:B------:R-:W-:Y:S01]  /*17c0*/  FFMA R35, R88, R90, R35 ;  /* 0x0000005a58237223 */ /* 0x000fe20000000023 */
        /* <DEDUP_REMOVED lines=40> */
[----:B------:R-:W-:Y:S06]  /*1a50*/  BAR.SYNC.DEFER_BLOCKING 0x0 ;  /* 0x0000000000007b1d */ /* 0x000fec0000010000 */
[----:B------:R-:W-:Y:S05]  /*1a60*/  BRA.U !UP0, `(.L_x_1) ;  /* 0xffffffe908507547 */ /* 0x000fea000b83ffff */
.L_x_0:
[C---:B------:R-:W-:Y:S01]  /*1a70*/  IADD3 R19, PT, PT, R5.reuse, 0x10, RZ ;  /* 0x0000001005137810 */ /* 0x040fe20007ffe0ff */
[----:B------:R-:W1:Y:S01]  /*1a80*/  @!P0 LDC.64 R16, c[0x0][0x380] ;  /* 0x0000e000ff108b82 */ /* 0x000e620000000a00 */
[C---:B------:R-:W-:Y:S01]  /*1a90*/  VIMNMX.U32 R3, PT, PT, R4.reuse, R8, !PT ;  /* 0x0000000804037248 */ /* 0x040fe20007fe0000 */
[CC--:B------:R-:W-:Y:S01]  /*1aa0*/  @!P0 IMAD R77, R5.reuse, R0.reuse, R4 ;  /* 0x00000000054d8224 */ /* 0x0c0fe200078e0204 */
[----:B------:R-:W-:Y:S01]  /*1ab0*/  VIMNMX.U32 R7, PT, PT, R4, R19, !PT ;  /* 0x0000001304077248 */ /* 0x000fe20007fe0000 */
[----:B------:R-:W2:Y:S01]  /*1ac0*/  LDCU.64 UR4, c[0x0][0x380] ;  /* 0x00007000ff0477ac */ /* 0x000ea20008000a00 */
[----:B------:R-:W-:Y:S01]  /*1ad0*/  IADD3 R18, PT, PT, R5, 0x18, RZ ;  /* 0x0000001805127810 */ /* 0x000fe20007ffe0ff */
[-C--:B------:R-:W-:Y:S01]  /*1ae0*/  IMAD R89, R8, R0.reuse, RZ ;  /* 0x0000000008597224 */ /* 0x080fe200078e02ff */
[-C--:B------:R-:W-:Y:S02]  /*1af0*/  ISETP.GE.U32.AND P2, PT, R3, R0.reuse, PT ;  /* 0x000000000300720c */ /* 0x080fe40003f46070 */
[----:B------:R-:W-:-:S02]  /*1b00*/  ISETP.GE.U32.AND P6, PT, R7, R0, PT ;  /* 0x000000000700720c */ /* 0x000fc40003fc6070 */
[C---:B------:R-:W-:Y:S02]  /*1b10*/  VIMNMX.U32 R3, PT, PT, R4.reuse, R18, !PT ;  /* 0x0000001204037248 */ /* 0x040fe40007fe0000 */
[----:B------:R-:W-:Y:S02]  /*1b20*/  IADD3 R12, PT, PT, R5, 0x20, RZ ;  /* 0x00000020050c7810 */ /* 0x000fe40007ffe0ff */
[----:B------:R-:W-:Y:S02]  /*1b30*/  ISETP.GE.U32.AND P4, PT, R3, R0, PT ;  /* 0x000000000300720c */ /* 0x000fe40003f86070 */
[----:B------:R-:W-:Y:S02]  /*1b40*/  VIMNMX.U32 R3, PT, PT, R4, R12, !PT ;  /* 0x0000000c04037248 */ /* 0x000fe40007fe0000 */
[----:B------:R-:W-:Y:S01]  /*1b50*/  IADD3 R10, PT, PT, R5, 0x28, RZ ;  /* 0x00000028050a7810 */ /* 0x000fe20007ffe0ff */
[----:B------:R-:W3:Y:S01]  /*1b60*/  @!P2 LDC.64 R14, c[0x0][0x380] ;  /* 0x0000e000ff0eab82 */ /* 0x000ee20000000a00 */
[----:B------:R-:W-:-:S02]  /*1b70*/  ISETP.GE.U32.AND P5, PT, R3, R0, PT ;  /* 0x000000000300720c */ /* 0x000fc40003fa6070 */
[----:B------:R-:W-:Y:S01]  /*1b80*/  IADD3 R9, PT, PT, R5, 0x30, RZ ;  /* 0x0000003005097810 */ /* 0x000fe20007ffe0ff */
[----:B-1----:R-:W-:Y:S01]  /*1b90*/  @!P0 IMAD.WIDE.U32 R16, R77, 0x4, R16 ;  /* 0x000000044d108825 */ /* 0x002fe200078e0010 */
[C---:B------:R-:W-:Y:S02]  /*1ba0*/  VIMNMX.U32 R81, PT, PT, R4.reuse, R10, !PT ;  /* 0x0000000a04517248 */ /* 0x040fe40007fe0000 */
[----:B------:R-:W-:Y:S01]  /*1bb0*/  VIMNMX.U32 R83, PT, PT, R4, R9, !PT ;  /* 0x0000000904537248 */ /* 0x000fe20007fe0000 */
[----:B------:R-:W1:Y:S01]  /*1bc0*/  @!P6 LDC.64 R6, c[0x0][0x380] ;  /* 0x0000e000ff06eb82 */ /* 0x000e620000000a00 */
[-C--:B------:R-:W-:Y:S01]  /*1bd0*/  ISETP.GE.U32.AND P1, PT, R81, R0.reuse, PT ;  /* 0x000000005100720c */ /* 0x080fe20003f26070 */
[----:B0-----:R0:W-:Y:S01]  /*1be0*/  @!P0 STG.E desc[UR8][R16.64], R20 ;  /* 0x0000001410008986 */ /* 0x0011e2000c101908 */
[----:B------:R-:W-:Y:S01]  /*1bf0*/  IADD3 R77, PT, PT, R5, 0x38, RZ ;  /* 0x00000038054d7810 */ /* 0x000fe20007ffe0ff */
[-CC-:B------:R-:W-:Y:S01]  /*1c00*/  @!P2 IMAD R81, R8, R0.reuse, R4.reuse ;  /* 0x000000000851a224 */ /* 0x180fe200078e0204 */
[-C--:B------:R-:W-:Y:S01]  /*1c10*/  ISETP.GE.U32.AND P3, PT, R83, R0.reuse, PT ;  /* 0x000000005300720c */ /* 0x080fe20003f66070 */
[-C--:B------:R-:W-:Y:S01]  /*1c20*/  @!P6 IMAD R83, R19, R0.reuse, R4 ;  /* 0x000000001353e224 */ /* 0x080fe200078e0204 */
[----:B------:R-:W-:Y:S01]  /*1c30*/  VIMNMX.U32 R87, PT, PT, R4, R77, !PT ;  /* 0x0000004d04577248 */ /* 0x000fe20007fe0000 */
[----:B------:R-:W4:Y:S03]  /*1c40*/  @!P4 LDC.64 R2, c[0x0][0x380] ;  /* 0x0000e000ff02cb82 */ /* 0x000f260000000a00 */
[-C--:B------:R-:W-:Y:S01]  /*1c50*/  ISETP.GE.U32.AND P0, PT, R87, R0.reuse, PT ;  /* 0x000000005700720c */ /* 0x080fe20003f06070 */
[----:B------:R-:W-:-:S04]  /*1c60*/  IMAD R87, R5, R0, RZ ;  /* 0x0000000005577224 */ /* 0x000fc800078e02ff */
[----:B0-----:R-:W0:Y:S01]  /*1c70*/  @!P5 LDC.64 R16, c[0x0][0x380] ;  /* 0x0000e000ff10db82 */ /* 0x001e220000000a00 */
[----:B---3--:R-:W-:Y:S01]  /*1c80*/  @!P2 IMAD.WIDE.U32 R14, R81, 0x4, R14 ;  /* 0x00000004510ea825 */ /* 0x008fe200078e000e */
[----:B------:R-:W-:-:S04]  /*1c90*/  IADD3 R81, PT, PT, R4, 0x8, RZ ;  /* 0x0000000804517810 */ /* 0x000fc80007ffe0ff */
[----:B------:R4:W-:Y:S01]  /*1ca0*/  @!P2 STG.E desc[UR8][R14.64], R21 ;  /* 0x000000150e00a986 */ /* 0x0009e2000c101908 */
[----:B-1----:R-:W-:-:S04]  /*1cb0*/  @!P6 IMAD.WIDE.U32 R6, R83, 0x4, R6 ;  /* 0x000000045306e825 */ /* 0x002fc800078e0006 */
[-C--:B------:R-:W-:Y:S01]  /*1cc0*/  @!P4 IMAD R83, R18, R0.reuse, R4 ;  /* 0x000000001253c224 */ /* 0x080fe200078e0204 */
[----:B------:R1:W-:Y:S03]  /*1cd0*/  @!P6 STG.E desc[UR8][R6.64], R22 ;  /* 0x000000160600e986 */ /* 0x0003e6000c101908 */
[----:B----4-:R-:W-:Y:S01]  /*1ce0*/  @!P4 IMAD.WIDE.U32 R14, R83, 0x4, R2 ;  /* 0x00000004530ec825 */ /* 0x010fe200078e0002 */
[----:B------:R-:W-:Y:S01]  /*1cf0*/  VIMNMX.U32 R83, PT, PT, R5, R81, !PT ;  /* 0x0000005105537248 */ /* 0x000fe20007fe0000 */
[----:B------:R-:W3:Y:S03]  /*1d00*/  @!P3 LDC.64 R2, c[0x0][0x380] ;  /* 0x0000e000ff02bb82 */ /* 0x000ee60000000a00 */
[----:B------:R4:W-:Y:S01]  /*1d10*/  @!P4 STG.E desc[UR8][R14.64], R23 ;  /* 0x000000170e00c986 */ /* 0x0009e2000c101908 */
[-C--:B------:R-:W-:Y:S01]  /*1d20*/  ISETP.GE.U32.AND P2, PT, R83, R0.reuse, PT ;  /* 0x000000005300720c */ /* 0x080fe20003f46070 */
[----:B------:R-:W-:Y:S01]  /*1d30*/  @!P5 IMAD R83, R12, R0, R4 ;  /* 0x000000000c53d224 */ /* 0x000fe200078e0204 */
[----:B------:R-:W-:-:S02]  /*1d40*/  IADD3 R82, P4, PT, R87, R4, RZ ;  /* 0x0000000457527210 */ /* 0x000fc40007f9e0ff */
[----:B-1----:R-:W1:Y:S01]  /*1d50*/  @!P1 LDC.64 R6, c[0x0][0x380] ;  /* 0x0000e000ff069b82 */ /* 0x002e620000000a00 */
[----:B0-----:R-:W-:Y:S01]  /*1d60*/  @!P5 IMAD.WIDE.U32 R20, R83, 0x4, R16 ;  /* 0x000000045314d825 */ /* 0x001fe200078e0010 */
[-C--:B------:R-:W-:Y:S02]  /*1d70*/  VIMNMX.U32 R17, PT, PT, R8, R81.reuse, !PT ;  /* 0x0000005108117248 */ /* 0x080fe40007fe0000 */
[----:B------:R-:W-:Y:S02]  /*1d80*/  IADD3.X R87, PT, PT, RZ, RZ, RZ, P4, !PT ;  /* 0x000000ffff577210 */ /* 0x000fe400027fe4ff */
[----:B--2---:R-:W-:Y:S01]  /*1d90*/  LEA R16, P6, R82, UR4, 0x2 ;  /* 0x0000000452107c11 */ /* 0x004fe2000f8c10ff */
[----:B------:R0:W-:Y:S01]  /*1da0*/  @!P5 STG.E desc[UR8][R20.64], R24 ;  /* 0x000000181400d986 */ /* 0x0001e2000c101908 */
[----:B----4-:R-:W2:Y:S01]  /*1db0*/  @!P0 LDC.64 R14, c[0x0][0x380] ;  /* 0x0000e000ff0e8b82 */ /* 0x010ea20000000a00 */
[----:B------:R-:W-:Y:S01]  /*1dc0*/  VIMNMX.U32 R83, PT, PT, R19, R81, !PT ;  /* 0x0000005113537248 */ /* 0x000fe20007fe0000 */
[-C--:B------:R-:W-:Y:S01]  /*1dd0*/  @!P1 IMAD R23, R10, R0.reuse, R4 ;  /* 0x000000000a179224 */ /* 0x080fe200078e0204 */
[----:B------:R-:W-:-:S02]  /*1de0*/  ISETP.GE.U32.AND P4, PT, R17, R0, PT ;  /* 0x000000001100720c */ /* 0x000fc40003f86070 */
[----:B------:R-:W-:Y:S02]  /*1df0*/  LEA.HI.X R17, R82, UR5, R87, 0x2, P6 ;  /* 0x0000000552117c11 */ /* 0x000fe4000b0f1457 */
[-C--:B------:R-:W-:Y:S01]  /*1e00*/  ISETP.GE.U32.AND P5, PT, R83, R0.reuse, PT ;  /* 0x000000005300720c */ /* 0x080fe20003fa6070 */
[----:B------:R-:W-:Y:S01]  /*1e10*/  @!P3 IMAD R83, R9, R0, R4 ;  /* 0x000000000953b224 */ /* 0x000fe200078e0204 */
[----:B------:R-:W-:Y:S01]  /*1e20*/  IADD3 R22, P6, PT, R89, R4, RZ ;  /* 0x0000000459167210 */ /* 0x000fe20007fde0ff */
[----:B------:R-:W-:Y:S02]  /*1e30*/  IMAD R89, R18, R0, RZ ;  /* 0x0000000012597224 */ /* 0x000fe400078e02ff */
[----:B---3--:R-:W-:Y:S01]  /*1e40*/  @!P3 IMAD.WIDE.U32 R2, R83, 0x4, R2 ;  /* 0x000000045302b825 */ /* 0x008fe200078e0002 */
[----:B------:R-:W-:Y:S02]  /*1e50*/  IADD3.X R87, PT, PT, RZ, RZ, RZ, P6, !PT ;  /* 0x000000ffff577210 */ /* 0x000fe400037fe4ff */
[----:B0-----:R-:W-:Y:S01]  /*1e60*/  LEA R20, P6, R22, UR4, 0x2 ;  /* 0x0000000416147c11 */ /* 0x001fe2000f8c10ff */
[----:B-1----:R-:W-:-:S03]  /*1e70*/  @!P1 IMAD.WIDE.U32 R6, R23, 0x4, R6 ;  /* 0x0000000417069825 */ /* 0x002fc600078e0006 */
[----:B------:R-:W-:Y:S01]  /*1e80*/  LEA.HI.X R21, R22, UR5, R87, 0x2, P6 ;  /* 0x0000000516157c11 */ /* 0x000fe2000b0f1457 */
[-C--:B------:R-:W-:Y:S01]  /*1e90*/  IMAD R83, R19, R0.reuse, RZ ;  /* 0x0000000013537224 */ /* 0x080fe200078e02ff */
[----:B------:R-:W-:Y:S01]  /*1ea0*/  @!P1 STG.E desc[UR8][R6.64], R25 ;  /* 0x0000001906009986 */ /* 0x000fe2000c101908 */
[----:B------:R-:W-:-:S03]  /*1eb0*/  @!P0 IMAD R23, R77, R0, R4 ;  /* 0x000000004d178224 */ /* 0x000fc600078e0204 */
[----:B------:R-:W-:Y:S01]  /*1ec0*/  IADD3 R22, P1, PT, R83, R4, RZ ;  /* 0x0000000453167210 */ /* 0x000fe20007f3e0ff */
[----:B--2---:R-:W-:Y:S01]  /*1ed0*/  @!P0 IMAD.WIDE.U32 R14, R23, 0x4, R14 ;  /* 0x00000004170e8825 */ /* 0x004fe200078e000e */
[----:B------:R0:W-:Y:S01]  /*1ee0*/  @!P3 STG.E desc[UR8][R2.64], R26 ;  /* 0x0000001a0200b986 */ /* 0x0001e2000c101908 */
[-C--:B------:R-:W-:Y:S02]  /*1ef0*/  VIMNMX.U32 R23, PT, PT, R18, R81.reuse, !PT ;  /* 0x0000005112177248 */ /* 0x080fe40007fe0000 */
[CC--:B------:R-:W-:Y:S01]  /*1f00*/  VIMNMX.U32 R83, PT, PT, R12.reuse, R81.reuse, !PT ;  /* 0x000000510c537248 */ /* 0x0c0fe20007fe0000 */
[----:B------:R1:W-:Y:S01]  /*1f10*/  @!P0 STG.E desc[UR8][R14.64], R27 ;  /* 0x0000001b0e008986 */ /* 0x0003e2000c101908 */
[----:B------:R-:W-:Y:S02]  /*1f20*/  IADD3.X R87, PT, PT, RZ, RZ, RZ, P1, !PT ;  /* 0x000000ffff577210 */ /* 0x000fe40000ffe4ff */
[-C--:B------:R-:W-:Y:S01]  /*1f30*/  ISETP.GE.U32.AND P3, PT, R23, R0.reuse, PT ;  /* 0x000000001700720c */ /* 0x080fe20003f66070 */
[----:B------:R-:W-:Y:S01]  /*1f40*/  @!P2 STG.E desc[UR8][R16.64+0x20], R28 ;  /* 0x0000201c1000a986 */ /* 0x000fe2000c101908 */
[-C--:B------:R-:W-:Y:S01]  /*1f50*/  ISETP.GE.U32.AND P1, PT, R83, R0.reuse, PT ;  /* 0x000000005300720c */ /* 0x080fe20003f26070 */
[----:B------:R-:W-:Y:S01]  /*1f60*/  IMAD R83, R12, R0, RZ ;  /* 0x000000000c537224 */ /* 0x000fe200078e02ff */
[----:B------:R-:W-:Y:S01]  /*1f70*/  VIMNMX.U32 R23, PT, PT, R9, R81, !PT ;  /* 0x0000005109177248 */ /* 0x000fe20007fe0000 */
[----:B------:R2:W-:Y:S01]  /*1f80*/  @!P4 STG.E desc[UR8][R20.64+0x20], R29 ;  /* 0x0000201d1400c986 */ /* 0x0005e2000c101908 */
[----:B0-----:R-:W-:-:S02]  /*1f90*/  LEA R2, P6, R22, UR4, 0x2 ;  /* 0x0000000416027c11 */ /* 0x001fc4000f8c10ff */
[----:B------:R-:W-:Y:S01]  /*1fa0*/  VIMNMX.U32 R7, PT, PT, R10, R81, !PT ;  /* 0x000000510a077248 */ /* 0x000fe20007fe0000 */
[----:B-1----:R-:W-:Y:S01]  /*1fb0*/  IMAD R27, R9, R0, RZ ;  /* 0x00000000091b7224 */ /* 0x002fe200078e02ff */
[----:B------:R-:W-:Y:S02]  /*1fc0*/  LEA.HI.X R3, R22, UR5, R87, 0x2, P6 ;  /* 0x0000000516037c11 */ /* 0x000fe4000b0f1457 */
[----:B------:R-:W-:Y:S02]  /*1fd0*/  IADD3 R22, P0, PT, R89, R4, RZ ;  /* 0x0000000459167210 */ /* 0x000fe40007f1e0ff */
[-C--:B------:R-:W-:Y:S01]  /*1fe0*/  ISETP.GE.U32.AND P2, PT, R23, R0.reuse, PT ;  /* 0x000000001700720c */ /* 0x080fe20003f46070 */
[-C--:B------:R-:W-:Y:S01]  /*1ff0*/  IMAD R23, R10, R0.reuse, RZ ;  /* 0x000000000a177224 */ /* 0x080fe200078e02ff */
[----:B------:R-:W-:Y:S01]  /*2000*/  IADD3.X R25, PT, PT, RZ, RZ, RZ, P0, !PT ;  /* 0x000000ffff197210 */ /* 0x000fe200007fe4ff */
[----:B------:R0:W-:Y:S01]  /*2010*/  @!P5 STG.E desc[UR8][R2.64+0x20], R30 ;  /* 0x0000201e0200d986 */ /* 0x0001e2000c101908 */
[----:B------:R-:W-:Y:S01]  /*2020*/  LEA R6, P6, R22, UR4, 0x2 ;  /* 0x0000000416067c11 */ /* 0x000fe2000f8c10ff */
[----:B--2---:R-:W-:Y:S01]  /*2030*/  IMAD R29, R77, R0, RZ ;  /* 0x000000004d1d7224 */ /* 0x004fe200078e02ff */
[----:B------:R-:W-:-:S02]  /*2040*/  IADD3 R15, P4, PT, R83, R4, RZ ;  /* 0x00000004530f7210 */ /* 0x000fc40007f9e0ff */
[----:B------:R-:W-:Y:S02]  /*2050*/  ISETP.GE.U32.AND P0, PT, R7, R0, PT ;  /* 0x000000000700720c */ /* 0x000fe40003f06070 */
[----:B------:R-:W-:Y:S02]  /*2060*/  LEA.HI.X R7, R22, UR5, R25, 0x2, P6 ;  /* 0x0000000516077c11 */ /* 0x000fe4000b0f1419 */
[----:B------:R-:W-:Y:S02]  /*2070*/  IADD3.X R22, PT, PT, RZ, RZ, RZ, P4, !PT ;  /* 0x000000ffff167210 */ /* 0x000fe400027fe4ff */
[----:B------:R-:W-:Y:S01]  /*2080*/  LEA R14, P5, R15, UR4, 0x2 ;  /* 0x000000040f0e7c11 */ /* 0x000fe2000f8a10ff */
[----:B------:R1:W-:Y:S01]  /*2090*/  @!P3 STG.E desc[UR8][R6.64+0x20], R31 ;  /* 0x0000201f0600b986 */ /* 0x0003e2000c101908 */
[----:B------:R-:W-:Y:S02]  /*20a0*/  IADD3 R28, PT, PT, R4, 0x10, RZ ;  /* 0x00000010041c7810 */ /* 0x000fe40007ffe0ff */
[----:B------:R-:W-:-:S02]  /*20b0*/  IADD3 R24, P6, PT, R23, R4, RZ ;  /* 0x0000000417187210 */ /* 0x000fc40007fde0ff */
[----:B------:R-:W-:Y:S02]  /*20c0*/  LEA.HI.X R15, R15, UR5, R22, 0x2, P5 ;  /* 0x000000050f0f7c11 */ /* 0x000fe4000a8f1416 */
[----:B------:R-:W-:Y:S02]  /*20d0*/  VIMNMX.U32 R23, PT, PT, R5, R28, !PT ;  /* 0x0000001c05177248 */ /* 0x000fe40007fe0000 */
[----:B------:R-:W-:Y:S01]  /*20e0*/  IADD3.X R25, PT, PT, RZ, RZ, RZ, P6, !PT ;  /* 0x000000ffff197210 */ /* 0x000fe200037fe4ff */
[----:B------:R2:W-:Y:S01]  /*20f0*/  @!P1 STG.E desc[UR8][R14.64+0x20], R32 ;  /* 0x000020200e009986 */ /* 0x0005e2000c101908 */
[----:B------:R-:W-:Y:S02]  /*2100*/  LEA R22, P6, R24, UR4, 0x2 ;  /* 0x0000000418167c11 */ /* 0x000fe4000f8c10ff */
[----:B------:R-:W-:Y:S02]  /*2110*/  IADD3 R26, P3, PT, R27, R4, RZ ;  /* 0x000000041b1a7210 */ /* 0x000fe40007f7e0ff */
[----:B------:R-:W-:-:S02]  /*2120*/  ISETP.GE.U32.AND P5, PT, R23, R0, PT ;  /* 0x000000001700720c */ /* 0x000fc40003fa6070 */
[----:B------:R-:W-:Y:S02]  /*2130*/  LEA.HI.X R23, R24, UR5, R25, 0x2, P6 ;  /* 0x0000000518177c11 */ /* 0x000fe4000b0f1419 */
[----:B------:R-:W-:Y:S02]  /*2140*/  VIMNMX.U32 R25, PT, PT, R8, R28, !PT ;  /* 0x0000001c08197248 */ /* 0x000fe40007fe0000 */
[----:B------:R-:W-:Y:S01]  /*2150*/  IADD3.X R27, PT, PT, RZ, RZ, RZ, P3, !PT ;  /* 0x000000ffff1b7210 */ /* 0x000fe20001ffe4ff */
[----:B------:R2:W-:Y:S01]  /*2160*/  @!P0 STG.E desc[UR8][R22.64+0x20], R33 ;  /* 0x0000202116008986 */ /* 0x0005e2000c101908 */
[----:B------:R-:W-:Y:S02]  /*2170*/  LEA R24, P3, R26, UR4, 0x2 ;  /* 0x000000041a187c11 */ /* 0x000fe4000f8610ff */
[----:B------:R-:W-:Y:S02]  /*2180*/  VIMNMX.U32 R81, PT, PT, R77, R81, !PT ;  /* 0x000000514d517248 */ /* 0x000fe40007fe0000 */
[----:B0-----:R-:W-:-:S02]  /*2190*/  IADD3 R30, P1, PT, R29, R4, RZ ;  /* 0x000000041d1e7210 */ /* 0x001fc40007f3e0ff */
[-C--:B------:R-:W-:Y:S02]  /*21a0*/  ISETP.GE.U32.AND P6, PT, R25, R0.reuse, PT ;  /* 0x000000001900720c */ /* 0x080fe40003fc6070 */
[----:B------:R-:W-:Y:S02]  /*21b0*/  LEA.HI.X R25, R26, UR5, R27, 0x2, P3 ;  /* 0x000000051a197c11 */ /* 0x000fe400098f141b */
[----:B------:R-:W-:Y:S02]  /*21c0*/  ISETP.GE.U32.AND P4, PT, R81, R0, PT ;  /* 0x000000005100720c */ /* 0x000fe40003f86070 */
[-C--:B------:R-:W-:Y:S01]  /*21d0*/  VIMNMX.U32 R27, PT, PT, R19, R28.reuse, !PT ;  /* 0x0000001c131b7248 */ /* 0x080fe20007fe0000 */
[----:B------:R2:W-:Y:S01]  /*21e0*/  @!P2 STG.E desc[UR8][R24.64+0x20], R34 ;  /* 0x000020221800a986 */ /* 0x0005e2000c101908 */
[----:B------:R-:W-:Y:S02]  /*21f0*/  VIMNMX.U32 R29, PT, PT, R18, R28, !PT ;  /* 0x0000001c121d7248 */ /* 0x000fe40007fe0000 */
[----:B-1----:R-:W-:-:S02]  /*2200*/  IADD3.X R31, PT, PT, RZ, RZ, RZ, P1, !PT ;  /* 0x000000ffff1f7210 */ /* 0x002fc40000ffe4ff */
[C---:B------:R-:W-:Y:S02]  /*2210*/  LEA R26, P3, R30.reuse, UR4, 0x2 ;  /* 0x000000041e1a7c11 */ /* 0x040fe4000f8610ff */
[-C--:B------:R-:W-:Y:S02]  /*2220*/  ISETP.GE.U32.AND P0, PT, R27, R0.reuse, PT ;  /* 0x000000001b00720c */ /* 0x080fe40003f06070 */
[----:B------:R-:W-:Y:S02]  /*2230*/  ISETP.GE.U32.AND P1, PT, R29, R0, PT ;  /* 0x000000001d00720c */ /* 0x000fe40003f26070 */
[----:B------:R-:W-:Y:S02]  /*2240*/  LEA.HI.X R27, R30, UR5, R31, 0x2, P3 ;  /* 0x000000051e1b7c11 */ /* 0x000fe400098f141f */
[-C--:B------:R-:W-:Y:S02]  /*2250*/  VIMNMX.U32 R29, PT, PT, R12, R28.reuse, !PT ;  /* 0x0000001c0c1d7248 */ /* 0x080fe40007fe0000 */
[----:B------:R-:W-:Y:S01]  /*2260*/  VIMNMX.U32 R31, PT, PT, R10, R28, !PT ;  /* 0x0000001c0a1f7248 */ /* 0x000fe20007fe0000 */
[----:B------:R2:W-:Y:S01]  /*2270*/  @!P4 STG.E desc[UR8][R26.64+0x20], R35 ;  /* 0x000020231a00c986 */ /* 0x0005e2000c101908 */
[----:B------:R-:W-:-:S02]  /*2280*/  ISETP.GE.U32.AND P2, PT, R29, R0, PT ;  /* 0x000000001d00720c */ /* 0x000fc40003f46070 */
[----:B------:R-:W-:Y:S01]  /*2290*/  ISETP.GE.U32.AND P3, PT, R31, R0, PT ;  /* 0x000000001f00720c */ /* 0x000fe20003f66070 */
[----:B------:R2:W-:Y:S01]  /*22a0*/  @!P5 STG.E desc[UR8][R16.64+0x40], R36 ;  /* 0x000040241000d986 */ /* 0x0005e2000c101908 */
[-C--:B------:R-:W-:Y:S02]  /*22b0*/  VIMNMX.U32 R29, PT, PT, R9, R28.reuse, !PT ;  /* 0x0000001c091d7248 */ /* 0x080fe40007fe0000 */
[----:B------:R-:W-:Y:S01]  /*22c0*/  IADD3 R30, PT, PT, R4, 0x18, RZ ;  /* 0x00000018041e7810 */ /* 0x000fe20007ffe0ff */
[----:B------:R2:W-:Y:S01]  /*22d0*/  @!P6 STG.E desc[UR8][R20.64+0x40], R37 ;  /* 0x000040251400e986 */ /* 0x0005e2000c101908 */
[----:B------:R-:W-:Y:S02]  /*22e0*/  VIMNMX.U32 R31, PT, PT, R77, R28, !PT ;  /* 0x0000001c4d1f7248 */ /* 0x000fe40007fe0000 */
[----:B------:R-:W-:Y:S01]  /*22f0*/  ISETP.GE.U32.AND P4, PT, R29, R0, PT ;  /* 0x000000001d00720c */ /* 0x000fe20003f86070 */
[----:B------:R2:W-:Y:S01]  /*2300*/  @!P0 STG.E desc[UR8][R2.64+0x40], R38 ;  /* 0x0000402602008986 */ /* 0x0005e2000c101908 */
[----:B------:R-:W-:-:S02]  /*2310*/  VIMNMX.U32 R29, PT, PT, R5, R30, !PT ;  /* 0x0000001e051d7248 */ /* 0x000fc40007fe0000 */
[----:B------:R-:W-:Y:S01]  /*2320*/  ISETP.GE.U32.AND P5, PT, R31, R0, PT ;  /* 0x000000001f00720c */ /* 0x000fe20003fa6070 */
[----:B------:R2:W-:Y:S01]  /*2330*/  @!P1 STG.E desc[UR8][R6.64+0x40], R39 ;  /* 0x0000402706009986 */ /* 0x0005e2000c101908 */
[----:B------:R-:W-:Y:S02]  /*2340*/  VIMNMX.U32 R31, PT, PT, R8, R30, !PT ;  /* 0x0000001e081f7248 */ /* 0x000fe40007fe0000 */
[----:B------:R-:W-:Y:S01]  /*2350*/  ISETP.GE.U32.AND P6, PT, R29, R0, PT ;  /* 0x000000001d00720c */ /* 0x000fe20003fc6070 */
        /* <DEDUP_REMOVED lines=11> */
[-C--:B------:R-:W-:Y:S01]  /*2410*/  ISETP.GE.U32.AND P3, PT, R29, R0.reuse, PT ;  /* 0x000000001d00720c */ /* 0x080fe20003f66070 */
[----:B------:R2:W-:Y:S01]  /*2420*/  @!P6 STG.E desc[UR8][R16.64+0x60], R44 ;  /* 0x0000602c1000e986 */ /* 0x0005e2000c101908 */
[----:B------:R-:W-:-:S02]  /*2430*/  ISETP.GE.U32.AND P4, PT, R31, R0, PT ;  /* 0x000000001f00720c */ /* 0x000fc40003f86070 */
[-C--:B------:R-:W-:Y:S01]  /*2440*/  VIMNMX.U32 R29, PT, PT, R9, R30.reuse, !PT ;  /* 0x0000001e091d7248 */ /* 0x080fe20007fe0000 */
[----:B------:R2:W-:Y:S01]  /*2450*/  @!P0 STG.E desc[UR8][R20.64+0x60], R45 ;  /* 0x0000602d14008986 */ /* 0x0005e2000c101908 */
[----:B------:R-:W-:Y:S02]  /*2460*/  IADD3 R28, PT, PT, R4, 0x20, RZ ;  /* 0x00000020041c7810 */ /* 0x000fe40007ffe0ff */
[----:B------:R-:W-:Y:S01]  /*2470*/  VIMNMX.U32 R31, PT, PT, R77, R30, !PT ;  /* 0x0000001e4d1f7248 */ /* 0x000fe20007fe0000 */
[----:B------:R2:W-:Y:S01]  /*2480*/  @!P1 STG.E desc[UR8][R2.64+0x60], R46 ;  /* 0x0000602e02009986 */ /* 0x0005e2000c101908 */
[----:B------:R-:W-:Y:S02]  /*2490*/  ISETP.GE.U32.AND P5, PT, R29, R0, PT ;  /* 0x000000001d00720c */ /* 0x000fe40003fa6070 */
[----:B------:R-:W-:Y:S01]  /*24a0*/  VIMNMX.U32 R29, PT, PT, R5, R28, !PT ;  /* 0x0000001c051d7248 */ /* 0x000fe20007fe0000 */
[----:B------:R2:W-:Y:S01]  /*24b0*/  @!P2 STG.E desc[UR8][R6.64+0x60], R47 ;  /* 0x0000602f0600a986 */ /* 0x0005e2000c101908 */
[----:B------:R-:W-:-:S02]  /*24c0*/  ISETP.GE.U32.AND P6, PT, R31, R0, PT ;  /* 0x000000001f00720c */ /* 0x000fc40003fc6070 */
[----:B------:R-:W-:Y:S01]  /*24d0*/  VIMNMX.U32 R31, PT, PT, R8, R28, !PT ;  /* 0x0000001c081f7248 */ /* 0x000fe20007fe0000 */
[----:B------:R2:W-:Y:S01]  /*24e0*/  @!P3 STG.E desc[UR8][R14.64+0x60], R48 ;  /* 0x000060300e00b986 */ /* 0x0005e2000c101908 */
[----:B------:R-:W-:Y:S02]  /*24f0*/  ISETP.GE.U32.AND P0, PT, R29, R0, PT ;  /* 0x000000001d00720c */ /* 0x000fe40003f06070 */
        /* <DEDUP_REMOVED lines=11> */
[-C--:B------:R-:W-:Y:S02]  /*25b0*/  ISETP.GE.U32.AND P4, PT, R29, R0.reuse, PT ;  /* 0x000000001d00720c */ /* 0x080fe40003f86070 */
[----:B------:R-:W-:Y:S01]  /*25c0*/  ISETP.GE.U32.AND P5, PT, R31, R0, PT ;  /* 0x000000001f00720c */ /* 0x000fe20003fa6070 */
[----:B------:R2:W-:Y:S01]  /*25d0*/  @!P1 STG.E desc[UR8][R20.64+0x80], R53 ;  /* 0x0000803514009986 */ /* 0x0005e2000c101908 */
[----:B------:R-:W-:-:S02]  /*25e0*/  VIMNMX.U32 R29, PT, PT, R9, R28, !PT ;  /* 0x0000001c091d7248 */ /* 0x000fc40007fe0000 */
[----:B------:R-:W-:Y:S01]  /*25f0*/  IADD3 R30, PT, PT, R4, 0x28, RZ ;  /* 0x00000028041e7810 */ /* 0x000fe20007ffe0ff */
        /* <DEDUP_REMOVED lines=20> */
[-C--:B------:R-:W-:Y:S01]  /*2740*/  ISETP.GE.U32.AND P5, PT, R29, R0.reuse, PT ;  /* 0x000000001d00720c */ /* 0x080fe20003fa6070 */
[----:B------:R2:W-:Y:S01]  /*2750*/  @!P2 STG.E desc[UR8][R20.64+0xa0], R61 ;  /* 0x0000a03d1400a986 */ /* 0x0005e2000c101908 */
[----:B------:R-:W-:Y:S02]  /*2760*/  ISETP.GE.U32.AND P6, PT, R31, R0, PT ;  /* 0x000000001f00720c */ /* 0x000fe40003fc6070 */
[----:B------:R-:W-:Y:S01]  /*2770*/  VIMNMX.U32 R29, PT, PT, R9, R30, !PT ;  /* 0x0000001e091d7248 */ /* 0x000fe20007fe0000 */
[----:B------:R2:W-:Y:S01]  /*2780*/  @!P3 STG.E desc[UR8][R2.64+0xa0], R62 ;  /* 0x0000a03e0200b986 */ /* 0x0005e2000c101908 */
[----:B------:R-:W-:-:S02]  /*2790*/  IADD3 R28, PT, PT, R4, 0x30, RZ ;  /* 0x00000030041c7810 */ /* 0x000fc40007ffe0ff */
        /* <DEDUP_REMOVED lines=9> */
[----:B------:R-:W-:Y:S02]  /*2830*/  VIMNMX.U32 R29, PT, PT, R19, R28, !PT ;  /* 0x0000001c131d7248 */ /* 0x000fe40007fe0000 */
        /* <DEDUP_REMOVED lines=9> */
[----:B------:R-:W-:Y:S01]  /*28d0*/  IADD3 R4, PT, PT, R4, 0x38, RZ ;  /* 0x0000003804047810 */ /* 0x000fe20007ffe0ff */
[----:B------:R2:W-:Y:S01]  /*28e0*/  @!P3 STG.E desc[UR8][R20.64+0xc0], R69 ;  /* 0x0000c0451400b986 */ /* 0x0005e2000c101908 */
[-C--:B------:R-:W-:Y:S02]  /*28f0*/  ISETP.GE.U32.AND P6, PT, R29, R0.reuse, PT ;  /* 0x000000001d00720c */ /* 0x080fe40003fc6070 */
[----:B------:R-:W-:Y:S01]  /*2900*/  ISETP.GE.U32.AND P0, PT, R31, R0, PT ;  /* 0x000000001f00720c */ /* 0x000fe20003f06070 */
[----:B------:R2:W-:Y:S01]  /*2910*/  @!P4 STG.E desc[UR8][R2.64+0xc0], R70 ;  /* 0x0000c0460200c986 */ /* 0x0005e2000c101908 */
[-C--:B------:R-:W-:Y:S02]  /*2920*/  VIMNMX.U32 R29, PT, PT, R9, R28.reuse, !PT ;  /* 0x0000001c091d7248 */ /* 0x080fe40007fe0000 */
[----:B------:R-:W-:Y:S01]  /*2930*/  VIMNMX.U32 R31, PT, PT, R77, R28, !PT ;  /* 0x0000001c4d1f7248 */ /* 0x000fe20007fe0000 */
[----:B------:R2:W-:Y:S01]  /*2940*/  @!P5 STG.E desc[UR8][R6.64+0xc0], R71 ;  /* 0x0000c0470600d986 */ /* 0x0005e2000c101908 */
[----:B------:R-:W-:-:S02]  /*2950*/  VIMNMX.U32 R5, PT, PT, R5, R4, !PT ;  /* 0x0000000405057248 */ /* 0x000fc40007fe0000 */
[-C--:B------:R-:W-:Y:S02]  /*2960*/  ISETP.GE.U32.AND P1, PT, R29, R0.reuse, PT ;  /* 0x000000001d00720c */ /* 0x080fe40003f26070 */
[-C--:B------:R-:W-:Y:S01]  /*2970*/  ISETP.GE.U32.AND P2, PT, R31, R0.reuse, PT ;  /* 0x000000001f00720c */ /* 0x080fe20003f46070 */
[----:B------:R2:W-:Y:S01]  /*2980*/  @!P6 STG.E desc[UR8][R14.64+0xc0], R72 ;  /* 0x0000c0480e00e986 */ /* 0x0005e2000c101908 */
[----:B------:R-:W-:Y:S02]  /*2990*/  ISETP.GE.U32.AND P3, PT, R5, R0, PT ;  /* 0x000000000500720c */ /* 0x000fe40003f66070 */
[-C--:B------:R-:W-:Y:S01]  /*29a0*/  VIMNMX.U32 R19, PT, PT, R19, R4.reuse, !PT ;  /* 0x0000000413137248 */ /* 0x080fe20007fe0000 */
[----:B------:R2:W-:Y:S01]  /*29b0*/  @!P0 STG.E desc[UR8][R22.64+0xc0], R73 ;  /* 0x0000c04916008986 */ /* 0x0005e2000c101908 */
[-C--:B------:R-:W-:Y:S02]  /*29c0*/  VIMNMX.U32 R5, PT, PT, R18, R4.reuse, !PT ;  /* 0x0000000412057248 */ /* 0x080fe40007fe0000 */
[----:B------:R-:W-:-:S02]  /*29d0*/  VIMNMX.U32 R29, PT, PT, R8, R4, !PT ;  /* 0x00000004081d7248 */ /* 0x000fc40007fe0000 */
[----:B------:R-:W-:Y:S01]  /*29e0*/  ISETP.GE.U32.AND P5, PT, R19, R0, PT ;  /* 0x000000001300720c */ /* 0x000fe20003fa6070 */
[----:B------:R2:W-:Y:S01]  /*29f0*/  @!P1 STG.E desc[UR8][R24.64+0xc0], R74 ;  /* 0x0000c04a18009986 */ /* 0x0005e2000c101908 */
[----:B------:R-:W-:Y:S02]  /*2a00*/  VIMNMX.U32 R19, PT, PT, R12, R4, !PT ;  /* 0x000000040c137248 */ /* 0x000fe40007fe0000 */
[-C--:B------:R-:W-:Y:S01]  /*2a10*/  ISETP.GE.U32.AND P6, PT, R5, R0.reuse, PT ;  /* 0x000000000500720c */ /* 0x080fe20003fc6070 */
[----:B------:R2:W-:Y:S01]  /*2a20*/  @!P2 STG.E desc[UR8][R26.64+0xc0], R75 ;  /* 0x0000c04b1a00a986 */ /* 0x0005e2000c101908 */
[----:B------:R-:W-:Y:S02]  /*2a30*/  ISETP.GE.U32.AND P4, PT, R29, R0, PT ;  /* 0x000000001d00720c */ /* 0x000fe40003f86070 */
[-C--:B------:R-:W-:Y:S01]  /*2a40*/  VIMNMX.U32 R5, PT, PT, R10, R4.reuse, !PT ;  /* 0x000000040a057248 */ /* 0x080fe20007fe0000 */
[----:B------:R2:W-:Y:S01]  /*2a50*/  @!P3 STG.E desc[UR8][R16.64+0xe0], R76 ;  /* 0x0000e04c1000b986 */ /* 0x0005e2000c101908 */
[----:B------:R-:W-:-:S02]  /*2a60*/  VIMNMX.U32 R9, PT, PT, R9, R4, !PT ;  /* 0x0000000409097248 */ /* 0x000fc40007fe0000 */
[----:B------:R-:W-:Y:S02]  /*2a70*/  VIMNMX.U32 R77, PT, PT, R77, R4, !PT ;  /* 0x000000044d4d7248 */ /* 0x000fe40007fe0000 */
[-C--:B------:R-:W-:Y:S02]  /*2a80*/  ISETP.GE.U32.AND P0, PT, R19, R0.reuse, PT ;  /* 0x000000001300720c */ /* 0x080fe40003f06070 */
[-C--:B------:R-:W-:Y:S02]  /*2a90*/  ISETP.GE.U32.AND P1, PT, R5, R0.reuse, PT ;  /* 0x000000000500720c */ /* 0x080fe40003f26070 */
[-C--:B------:R-:W-:Y:S01]  /*2aa0*/  ISETP.GE.U32.AND P2, PT, R9, R0.reuse, PT ;  /* 0x000000000900720c */ /* 0x080fe20003f46070 */
[----:B------:R2:W-:Y:S01]  /*2ab0*/  @!P4 STG.E desc[UR8][R20.64+0xe0], R78 ;  /* 0x0000e04e1400c986 */ /* 0x0005e2000c101908 */
[----:B------:R-:W-:-:S03]  /*2ac0*/  ISETP.GE.U32.AND P3, PT, R77, R0, PT ;  /* 0x000000004d00720c */ /* 0x000fc60003f66070 */
[----:B------:R2:W-:Y:S04]  /*2ad0*/  @!P5 STG.E desc[UR8][R2.64+0xe0], R79 ;  /* 0x0000e04f0200d986 */ /* 0x0005e8000c101908 */
[----:B------:R2:W-:Y:S04]  /*2ae0*/  @!P6 STG.E desc[UR8][R6.64+0xe0], R80 ;  /* 0x0000e0500600e986 */ /* 0x0005e8000c101908 */
[----:B------:R2:W-:Y:S04]  /*2af0*/  @!P0 STG.E desc[UR8][R14.64+0xe0], R11 ;  /* 0x0000e00b0e008986 */ /* 0x0005e8000c101908 */
[----:B------:R2:W-:Y:S04]  /*2b00*/  @!P1 STG.E desc[UR8][R22.64+0xe0], R13 ;  /* 0x0000e00d16009986 */ /* 0x0005e8000c101908 */
[----:B------:R2:W-:Y:S01]  /*2b10*/  @!P2 STG.E desc[UR8][R24.64+0xe0], R86 ;  /* 0x0000e0561800a986 */ /* 0x0005e2000c101908 */
[----:B------:R-:W-:Y:S05]  /*2b20*/  @P3 EXIT ;  /* 0x000000000000394d */ /* 0x000fea0003800000 */
[----:B------:R-:W-:Y:S01]  /*2b30*/  STG.E desc[UR8][R26.64+0xe0], R85 ;  /* 0x0000e0551a007986 */ /* 0x000fe2000c101908 */
[----:B------:R-:W-:Y:S05]  /*2b40*/  EXIT ;  /* 0x000000000000794d */ /* 0x000fea0003800000 */
.L_x_2:
[----:B------:R-:W-:-:S00]  /*2b50*/  BRA `(.L_x_2) ;  /* 0xfffffffc00fc7947 */ /* 0x000fc0000383ffff */
[----:B------:R-:W-:-:S00]  /*2b60*/  NOP ;  /* 0x0000000000007918 */ /* 0x000fc00000000000 */
        /* <DEDUP_REMOVED lines=9> */
.L_x_8:


//--------------------- .text._Z12preprocessorPfiii --------------------------
	.section	.text._Z12preprocessorPfiii,"ax",@progbits
	.align	128
        .global         _Z12preprocessorPfiii
        .type           _Z12preprocessorPfiii,@function
        .size           _Z12preprocessorPfiii,(.L_x_9 - _Z12preprocessorPfiii)
        .other          _Z12preprocessorPfiii,@"STO_CUDA_ENTRY STV_DEFAULT"
_Z12preprocessorPfiii:
.text._Z12preprocessorPfiii:
[----:B------:R-:W-:Y:S08]  /*0000*/  LDC R1, c[0x0][0x37c] ;  /* 0x0000df00ff017b82 */ /* 0x000ff00000000800 */
[----:B------:R-:W0:Y:S08]  /*0010*/  S2UR UR5, SR_CTAID.Y ;  /* 0x00000000000579c3 */ /* 0x000e300000002600 */
[----:B------:R-:W0:Y:S02]  /*0020*/  LDC R5, c[0x0][0x388] ;  /* 0x0000e200ff057b82 */ /* 0x000e240000000800 */
[----:B0-----:R-:W-:-:S13]  /*0030*/  ISETP.LE.AND P0, PT, R5, UR5, PT ;  /* 0x0000000505007c0c */ /* 0x001fda000bf03270 */
[----:B------:R-:W-:Y:S05]  /*0040*/  @P0 EXIT ;  /* 0x000000000000094d */ /* 0x000fea0003800000 */
[----:B------:R-:W0:Y:S02]  /*0050*/  LDCU UR4, c[0x0][0x38c] ;  /* 0x00007180ff0477ac */ /* 0x000e240008000800 */
[----:B0-----:R-:W-:-:S05]  /*0060*/  IMAD.U32 R0, RZ, RZ, UR4 ;  /* 0x00000004ff007e24 */ /* 0x001fca000f8e00ff */
[----:B------:R-:W-:-:S13]  /*0070*/  ISETP.GE.AND P0, PT, R0, 0x1, PT ;  /* 0x000000010000780c */ /* 0x000fda0003f06270 */
[----:B------:R-:W-:Y:S05]  /*0080*/  @!P0 EXIT ;  /* 0x000000000000894d */ /* 0x000fea0003800000 */
[----:B------:R-:W0:Y:S01]  /*0090*/  S2R R2, SR_TID.X ;  /* 0x0000000000027919 */ /* 0x000e220000002100 */
[C---:B------:R-:W-:Y:S01]  /*00a0*/  ISETP.GE.U32.AND P0, PT, R0.reuse, 0x1c1, PT ;  /* 0x000001c10000780c */ /* 0x040fe20003f06070 */
[C---:B------:R-:W-:Y:S01]  /*00b0*/  VIADD R3, R0.reuse, 0xffffffff ;  /* 0xffffffff00037836 */ /* 0x040fe20000000000 */
[----:B------:R-:W1:Y:S01]  /*00c0*/  LDCU.64 UR6, c[0x0][0x358] ;  /* 0x00006b00ff0677ac */ /* 0x000e620008000a00 */
[----:B------:R-:W-:Y:S02]  /*00d0*/  IMAD R4, R5, R0, RZ ;  /* 0x0000000005047224 */ /* 0x000fe400078e02ff */
[----:B------:R-:W-:Y:S01]  /*00e0*/  IMAD R7, R0, UR5, RZ ;  /* 0x0000000500077c24 */ /* 0x000fe2000f8e02ff */
[----:B------:R-:W-:Y:S01]  /*00f0*/  LEA.HI R5, R3, 0x1, RZ, 0x1a ;  /* 0x0000000103057811 */ /* 0x000fe200078fd0ff */
[----:B------:R-:W-:Y:S01]  /*0100*/  UMOV UR4, URZ ;  /* 0x000000ff00047c82 */ /* 0x000fe20008000000 */
[----:B------:R-:W-:Y:S02]  /*0110*/  SHF.R.S32.HI R6, RZ, 0x1f, R4 ;  /* 0x0000001fff067819 */ /* 0x000fe40000011404 */
[----:B------:R-:W-:-:S03]  /*0120*/  LOP3.LUT R8, R5, 0x7, RZ, 0xc0, !PT ;  /* 0x0000000705087812 */ /* 0x000fc600078ec0ff */
[----:B------:R-:W-:Y:S05]  /*0130*/  @!P0 BRA `(.L_x_3) ;  /* 0x0000000400ec8947 */ /* 0x000fea0003800000 */
[----:B------:R-:W2:Y:S01]  /*0140*/  LDCU.64 UR8, c[0x0][0x380] ;  /* 0x00007000ff0877ac */ /* 0x000ea20008000a00 */
[----:B------:R-:W3:Y:S01]  /*0150*/  LDC R9, c[0x0][0x390] ;  /* 0x0000e400ff097b82 */ /* 0x000ee20000000800 */
[----:B0-----:R-:W-:Y:S01]  /*0160*/  IADD3 R26, P0, PT, R7, R2, RZ ;  /* 0x00000002071a7210 */ /* 0x001fe20007f1e0ff */
[C---:B------:R-:W-:Y:S01]  /*0170*/  VIADD R20, R2.reuse, 0x1c0 ;  /* 0x000001c002147836 */ /* 0x040fe20000000000 */
[----:B------:R-:W-:Y:S01]  /*0180*/  LOP3.LUT R12, R5, 0x7fffff8, RZ, 0xc0, !PT ;  /* 0x07fffff8050c7812 */ /* 0x000fe200078ec0ff */
[C---:B------:R-:W-:Y:S01]  /*0190*/  VIADD R0, R2.reuse, 0x40 ;  /* 0x0000004002007836 */ /* 0x040fe20000000000 */
[----:B------:R-:W-:Y:S01]  /*01a0*/  UMOV UR4, 0x100 ;  /* 0x0000010000047882 */ /* 0x000fe20000000000 */
[----:B------:R-:W-:Y:S02]  /*01b0*/  IMAD.X R11, RZ, RZ, RZ, P0 ;  /* 0x000000ffff0b7224 */ /* 0x000fe400000e06ff */
[C---:B------:R-:W-:Y:S02]  /*01c0*/  VIADD R14, R2.reuse, 0x80 ;  /* 0x00000080020e7836 */ /* 0x040fe40000000000 */
[----:B------:R-:W-:-:S02]  /*01d0*/  VIADD R16, R2, 0xc0 ;  /* 0x000000c002107836 */ /* 0x000fc40000000000 */
[C---:B------:R-:W-:Y:S02]  /*01e0*/  VIADD R18, R2.reuse, 0x100 ;  /* 0x0000010002127836 */ /* 0x040fe40000000000 */
[C---:B------:R-:W-:Y:S02]  /*01f0*/  VIADD R24, R2.reuse, 0x140 ;  /* 0x0000014002187836 */ /* 0x040fe40000000000 */
[----:B------:R-:W-:Y:S01]  /*0200*/  VIADD R28, R2, 0x180 ;  /* 0x00000180021c7836 */ /* 0x000fe20000000000 */
[C---:B--2---:R-:W-:Y:S01]  /*0210*/  LEA R22, P0, R26.reuse, UR8, 0x2 ;  /* 0x000000081a167c11 */ /* 0x044fe2000f8010ff */
[--C-:B------:R-:W-:Y:S02]  /*0220*/  IMAD.IADD R10, R7, 0x1, R2.reuse ;  /* 0x00000001070a7824 */ /* 0x100fe400078e0202 */
[----:B------:R-:W-:Y:S01]  /*0230*/  IMAD.MOV.U32 R29, RZ, RZ, R2 ;  /* 0x000000ffff1d7224 */ /* 0x000fe200078e0002 */
[----:B------:R-:W-:Y:S01]  /*0240*/  LEA.HI.X R26, R26, UR9, R11, 0x2, P0 ;  /* 0x000000091a1a7c11 */ /* 0x000fe200080f140b */
[----:B------:R-:W-:Y:S01]  /*0250*/  IMAD.MOV R12, RZ, RZ, -R12 ;  /* 0x000000ffff0c7224 */ /* 0x000fe200078e0a0c */
[----:B------:R-:W-:Y:S01]  /*0260*/  IADD3 R22, P0, PT, R22, 0x400, RZ ;  /* 0x0000040016167810 */ /* 0x000fe20007f1e0ff */
[-C--:B---3--:R-:W-:Y:S01]  /*0270*/  IMAD R20, R20, R9.reuse, UR5 ;  /* 0x0000000514147e24 */ /* 0x088fe2000f8e0209 */
[----:B------:R-:W0:Y:S01]  /*0280*/  LDCU.64 UR8, c[0x0][0x380] ;  /* 0x00007000ff0877ac */ /* 0x000e220008000a00 */
[----:B------:R-:W-:-:S02]  /*0290*/  IMAD R11, R0, R9, UR5 ;  /* 0x00000005000b7e24 */ /* 0x000fc4000f8e0209 */
[-C--:B------:R-:W-:Y:S02]  /*02a0*/  IMAD R13, R14, R9.reuse, UR5 ;  /* 0x000000050e0d7e24 */ /* 0x080fe4000f8e0209 */
[-C--:B------:R-:W-:Y:S02]  /*02b0*/  IMAD R21, R16, R9.reuse, UR5 ;  /* 0x0000000510157e24 */ /* 0x080fe4000f8e0209 */
[-C--:B------:R-:W-:Y:S02]  /*02c0*/  IMAD R23, R18, R9.reuse, UR5 ;  /* 0x0000000512177e24 */ /* 0x080fe4000f8e0209 */
[-C--:B------:R-:W-:Y:S02]  /*02d0*/  IMAD R25, R24, R9.reuse, UR5 ;  /* 0x0000000518197e24 */ /* 0x080fe4000f8e0209 */
[-C--:B------:R-:W-:Y:S02]  /*02e0*/  IMAD R27, R28, R9.reuse, UR5 ;  /* 0x000000051c1b7e24 */ /* 0x080fe4000f8e0209 */
[----:B------:R-:W-:-:S02]  /*02f0*/  IMAD R9, R2, R9, UR5 ;  /* 0x0000000502097e24 */ /* 0x000fc4000f8e0209 */
[----:B------:R-:W-:-:S07]  /*0300*/  IMAD.X R26, RZ, RZ, R26, P0 ;  /* 0x000000ffff1a7224 */ /* 0x000fce00000e061a */
.L_x_4:
[----:B--2---:R-:W2:Y:S01]  /*0310*/  LDC R0, c[0x0][0x38c] ;  /* 0x0000e300ff007b82 */ /* 0x004ea20000000800 */
[----:B------:R-:W-:Y:S01]  /*0320*/  IMAD.MOV.U32 R28, RZ, RZ, RZ ;  /* 0x000000ffff1c7224 */ /* 0x000fe200078e00ff */
[----:B--2---:R-:W-:-:S13]  /*0330*/  ISETP.GE.AND P0, PT, R29, R0, PT ;  /* 0x000000001d00720c */ /* 0x004fda0003f06270 */
[----:B------:R-:W2:Y:S02]  /*0340*/  @!P0 LDC.64 R14, c[0x0][0x380] ;  /* 0x0000e000ff0e8b82 */ /* 0x000ea40000000a00 */
[----:B--2---:R-:W-:-:S05]  /*0350*/  @!P0 IMAD.WIDE.U32 R16, R10, 0x4, R14 ;  /* 0x000000040a108825 */ /* 0x004fca00078e000e */
[----:B-1----:R-:W2:Y:S01]  /*0360*/  @!P0 LDG.E R28, desc[UR6][R16.64] ;  /* 0x00000006101c8981 */ /* 0x002ea2000c1e1900 */
[----:B------:R-:W-:Y:S01]  /*0370*/  VIADD R15, R29, 0x40 ;  /* 0x000000401d0f7836 */ /* 0x000fe20000000000 */
[----:B------:R-:W-:Y:S01]  /*0380*/  IADD3 R18, P1, PT, R9, R4, RZ ;  /* 0x0000000409127210 */ /* 0x000fe20007f3e0ff */
[----:B------:R-:W-:-:S03]  /*0390*/  IMAD.MOV.U32 R24, RZ, RZ, RZ ;  /* 0x000000ffff187224 */ /* 0x000fc600078e00ff */
[----:B------:R-:W-:Y:S02]  /*03a0*/  ISETP.GE.AND P0, PT, R15, R0, PT ;  /* 0x000000000f00720c */ /* 0x000fe40003f06270 */
[----:B------:R-:W-:Y:S02]  /*03b0*/  LEA.HI.X.SX32 R15, R9, R6, 0x1, P1 ;  /* 0x00000006090f7211 */ /* 0x000fe400008f0eff */
[----:B0-----:R-:W-:-:S04]  /*03c0*/  LEA R14, P1, R18, UR8, 0x2 ;  /* 0x00000008120e7c11 */ /* 0x001fc8000f8210ff */
[----:B------:R-:W-:-:S05]  /*03d0*/  LEA.HI.X R15, R18, UR9, R15, 0x2, P1 ;  /* 0x00000009120f7c11 */ /* 0x000fca00088f140f */
[----:B--2---:R0:W-:Y:S02]  /*03e0*/  STG.E desc[UR6][R14.64], R28 ;  /* 0x0000001c0e007986 */ /* 0x0041e4000c101906 */
[----:B0-----:R-:W-:Y:S02]  /*03f0*/  IMAD.MOV.U32 R14, RZ, RZ, R22 ;  /* 0x000000ffff0e7224 */ /* 0x001fe400078e0016 */
[----:B------:R-:W-:-:S05]  /*0400*/  IMAD.MOV.U32 R15, RZ, RZ, R26 ;  /* 0x000000ffff0f7224 */ /* 0x000fca00078e001a */
[----:B------:R-:W2:Y:S01]  /*0410*/  @!P0 LDG.E R24, desc[UR6][R14.64+-0x300] ;  /* 0xfffd00060e188981 */ /* 0x000ea2000c1e1900 */
[----:B------:R-:W-:Y:S01]  /*0420*/  VIADD R17, R29, 0x80 ;  /* 0x000000801d117836 */ /* 0x000fe20000000000 */
[----:B------:R-:W-:Y:S01]  /*0430*/  IADD3 R16, P1, PT, R11, R4, RZ ;  /* 0x000000040b107210 */ /* 0x000fe20007f3e0ff */
[----:B------:R-:W-:-:S03]  /*0440*/  IMAD.MOV.U32 R22, RZ, RZ, RZ ;  /* 0x000000ffff167224 */ /* 0x000fc600078e00ff */
[----:B------:R-:W-:Y:S02]  /*0450*/  ISETP.GE.AND P0, PT, R17, R0, PT ;  /* 0x000000001100720c */ /* 0x000fe40003f06270 */
[----:B------:R-:W-:Y:S02]  /*0460*/  LEA.HI.X.SX32 R17, R11, R6, 0x1, P1 ;  /* 0x000000060b117211 */ /* 0x000fe400008f0eff */
[----:B------:R-:W-:-:S04]  /*0470*/  LEA R18, P1, R16, UR8, 0x2 ;  /* 0x0000000810127c11 */ /* 0x000fc8000f8210ff */
[----:B------:R-:W-:Y:S01]  /*0480*/  LEA.HI.X R19, R16, UR9, R17, 0x2, P1 ;  /* 0x0000000910137c11 */ /* 0x000fe200088f1411 */
[----:B------:R-:W-:-:S04]  /*0490*/  VIADD R17, R29, 0xc0 ;  /* 0x000000c01d117836 */ /* 0x000fc80000000000 */
[----:B--2---:R0:W-:Y:S04]  /*04a0*/  STG.E desc[UR6][R18.64], R24 ;  /* 0x0000001812007986 */ /* 0x0041e8000c101906 */
[----:B------:R-:W2:Y:S01]  /*04b0*/  @!P0 LDG.E R22, desc[UR6][R14.64+-0x200] ;  /* 0xfffe00060e168981 */ /* 0x000ea2000c1e1900 */
[----:B------:R-:W-:Y:S01]  /*04c0*/  IADD3 R26, P1, PT, R13, R4, RZ ;  /* 0x000000040d1a7210 */ /* 0x000fe20007f3e0ff */
[----:B------:R-:W-:Y:S01]  /*04d0*/  IMAD.MOV.U32 R28, RZ, RZ, RZ ;  /* 0x000000ffff1c7224 */ /* 0x000fe200078e00ff */
[----:B------:R-:W-:Y:S02]  /*04e0*/  ISETP.GE.AND P0, PT, R17, R0, PT ;  /* 0x000000001100720c */ /* 0x000fe40003f06270 */
[----:B------:R-:W-:Y:S02]  /*04f0*/  LEA.HI.X.SX32 R17, R13, R6, 0x1, P1 ;  /* 0x000000060d117211 */ /* 0x000fe400008f0eff */
[----:B------:R-:W-:-:S04]  /*0500*/  LEA R16, P1, R26, UR8, 0x2 ;  /* 0x000000081a107c11 */ /* 0x000fc8000f8210ff */
[----:B------:R-:W-:Y:S01]  /*0510*/  LEA.HI.X R17, R26, UR9, R17, 0x2, P1 ;  /* 0x000000091a117c11 */ /* 0x000fe200088f1411 */
[----:B0-----:R-:W-:Y:S01]  /*0520*/  VIADD R19, R29, 0x100 ;  /* 0x000001001d137836 */ /* 0x001fe20000000000 */
[----:B------:R-:W-:-:S03]  /*0530*/  IADD3 R24, P1, PT, R21, R4, RZ ;  /* 0x0000000415187210 */ /* 0x000fc60007f3e0ff */
[----:B--2---:R0:W-:Y:S04]  /*0540*/  STG.E desc[UR6][R16.64], R22 ;  /* 0x0000001610007986 */ /* 0x0041e8000c101906 */
[----:B------:R-:W2:Y:S01]  /*0550*/  @!P0 LDG.E R28, desc[UR6][R14.64+-0x100] ;  /* 0xffff00060e1c8981 */ /* 0x000ea2000c1e1900 */
[----:B------:R-:W-:Y:S01]  /*0560*/  ISETP.GE.AND P0, PT, R19, R0, PT ;  /* 0x000000001300720c */ /* 0x000fe20003f06270 */
[----:B------:R-:W-:Y:S01]  /*0570*/  IMAD.MOV.U32 R26, RZ, RZ, RZ ;  /* 0x000000ffff1a7224 */ /* 0x000fe200078e00ff */
[----:B------:R-:W-:Y:S02]  /*0580*/  LEA.HI.X.SX32 R19, R21, R6, 0x1, P1 ;  /* 0x0000000615137211 */ /* 0x000fe400008f0eff */
[----:B------:R-:W-:-:S04]  /*0590*/  LEA R18, P1, R24, UR8, 0x2 ;  /* 0x0000000818127c11 */ /* 0x000fc8000f8210ff */
[----:B------:R-:W-:Y:S01]  /*05a0*/  LEA.HI.X R19, R24, UR9, R19, 0x2, P1 ;  /* 0x0000000918137c11 */ /* 0x000fe200088f1413 */
[----:B0-----:R-:W-:Y:S01]  /*05b0*/  VIADD R17, R29, 0x140 ;  /* 0x000001401d117836 */ /* 0x001fe20000000000 */
[----:B------:R-:W-:-:S03]  /*05c0*/  IADD3 R22, P1, PT, R23, R4, RZ ;  /* 0x0000000417167210 */ /* 0x000fc60007f3e0ff */
[----:B--2---:R0:W-:Y:S04]  /*05d0*/  STG.E desc[UR6][R18.64], R28 ;  /* 0x0000001c12007986 */ /* 0x0041e8000c101906 */
[----:B------:R-:W2:Y:S01]  /*05e0*/  @!P0 LDG.E R26, desc[UR6][R14.64] ;  /* 0x000000060e1a8981 */ /* 0x000ea2000c1e1900 */
[----:B------:R-:W-:Y:S02]  /*05f0*/  ISETP.GE.AND P0, PT, R17, R0, PT ;  /* 0x000000001100720c */ /* 0x000fe40003f06270 */
[----:B------:R-:W-:Y:S02]  /*0600*/  LEA.HI.X.SX32 R17, R23, R6, 0x1, P1 ;  /* 0x0000000617117211 */ /* 0x000fe400008f0eff */
[----:B------:R-:W-:-:S04]  /*0610*/  LEA R16, P1, R22, UR8, 0x2 ;  /* 0x0000000816107c11 */ /* 0x000fc8000f8210ff */
[----:B------:R-:W-:Y:S01]  /*0620*/  LEA.HI.X R17, R22, UR9, R17, 0x2, P1 ;  /* 0x0000000916117c11 */ /* 0x000fe200088f1411 */
[----:B------:R-:W-:Y:S02]  /*0630*/  IMAD.MOV.U32 R22, RZ, RZ, RZ ;  /* 0x000000ffff167224 */ /* 0x000fe400078e00ff */
[----:B0-----:R-:W-:Y:S01]  /*0640*/  VIADD R19, R29, 0x180 ;  /* 0x000001801d137836 */ /* 0x001fe20000000000 */
[----:B------:R-:W-:Y:S01]  /*0650*/  IADD3 R24, P1, PT, R25, R4, RZ ;  /* 0x0000000419187210 */ /* 0x000fe20007f3e0ff */
[----:B--2---:R0:W-:Y:S04]  /*0660*/  STG.E desc[UR6][R16.64], R26 ;  /* 0x0000001a10007986 */ /* 0x0041e8000c101906 */
[----:B------:R-:W2:Y:S01]  /*0670*/  @!P0 LDG.E R22, desc[UR6][R14.64+0x100] ;  /* 0x000100060e168981 */ /* 0x000ea2000c1e1900 */
[----:B------:R-:W-:-:S02]  /*0680*/  ISETP.GE.AND P0, PT, R19, R0, PT ;  /* 0x000000001300720c */ /* 0x000fc40003f06270 */
        /* <DEDUP_REMOVED lines=8> */
[----:B------:R-:W-:Y:S01]  /*0710*/  ISETP.GE.AND P0, PT, R17, R0, PT ;  /* 0x000000001100720c */ /* 0x000fe20003f06270 */
[----:B------:R-:W-:Y:S01]  /*0720*/  IMAD.MOV.U32 R28, RZ, RZ, RZ ;  /* 0x000000ffff1c7224 */ /* 0x000fe200078e00ff */
[----:B------:R-:W-:-:S02]  /*0730*/  LEA.HI.X.SX32 R17, R27, R6, 0x1, P1 ;  /* 0x000000061b117211 */ /* 0x000fc400008f0eff */
[----:B------:R-:W-:-:S04]  /*0740*/  LEA R16, P1, R26, UR8, 0x2 ;  /* 0x000000081a107c11 */ /* 0x000fc8000f8210ff */
[----:B------:R-:W-:Y:S01]  /*0750*/  LEA.HI.X R17, R26, UR9, R17, 0x2, P1 ;  /* 0x000000091a117c11 */ /* 0x000fe200088f1411 */
[----:B------:R-:W-:-:S04]  /*0760*/  VIADD R12, R12, 0x8 ;  /* 0x000000080c0c7836 */ /* 0x000fc80000000000 */
[----:B--2---:R1:W-:Y:S04]  /*0770*/  STG.E desc[UR6][R16.64], R24 ;  /* 0x0000001810007986 */ /* 0x0043e8000c101906 */
[----:B------:R-:W2:Y:S01]  /*0780*/  @!P0 LDG.E R28, desc[UR6][R14.64+0x300] ;  /* 0x000300060e1c8981 */ /* 0x000ea2000c1e1900 */
[C---:B0-----:R-:W-:Y:S01]  /*0790*/  IADD3 R19, P0, PT, R20.reuse, R4, RZ ;  /* 0x0000000414137210 */ /* 0x041fe20007f1e0ff */
[----:B------:R-:W-:Y:S01]  /*07a0*/  UIADD3 UR4, UPT, UPT, UR4, 0x200, URZ ;  /* 0x0000020004047890 */ /* 0x000fe2000fffe0ff */
[----:B------:R-:W-:Y:S02]  /*07b0*/  VIADD R29, R29, 0x200 ;  /* 0x000002001d1d7836 */ /* 0x000fe40000000000 */
[----:B------:R-:W-:Y:S01]  /*07c0*/  LEA.HI.X.SX32 R22, R20, R6, 0x1, P0 ;  /* 0x0000000614167211 */ /* 0x000fe200000f0eff */
[----:B------:R-:W-:Y:S01]  /*07d0*/  VIADD R10, R10, 0x200 ;  /* 0x000002000a0a7836 */ /* 0x000fe20000000000 */
[C---:B------:R-:W-:Y:S01]  /*07e0*/  LEA R18, P0, R19.reuse, UR8, 0x2 ;  /* 0x0000000813127c11 */ /* 0x040fe2000f8010ff */
[----:B-1----:R-:W0:Y:S03]  /*07f0*/  LDC R16, c[0x0][0x390] ;  /* 0x0000e400ff107b82 */ /* 0x002e260000000800 */
[----:B------:R-:W-:-:S02]  /*0800*/  LEA.HI.X R19, R19, UR9, R22, 0x2, P0 ;  /* 0x0000000913137c11 */ /* 0x000fc400080f1416 */
[----:B------:R-:W-:-:S05]  /*0810*/  IADD3 R22, P0, PT, R14, 0x800, RZ ;  /* 0x000008000e167810 */ /* 0x000fca0007f1e0ff */
[----:B------:R-:W-:Y:S01]  /*0820*/  IMAD.X R26, RZ, RZ, R15, P0 ;  /* 0x000000ffff1a7224 */ /* 0x000fe200000e060f */
[----:B------:R-:W-:Y:S01]  /*0830*/  ISETP.NE.AND P0, PT, R12, RZ, PT ;  /* 0x000000ff0c00720c */ /* 0x000fe20003f05270 */
[C---:B0-----:R-:W-:Y:S02]  /*0840*/  IMAD R9, R16.reuse, 0x200, R9 ;  /* 0x0000020010097824 */ /* 0x041fe400078e0209 */
[C---:B------:R-:W-:Y:S02]  /*0850*/  IMAD R20, R16.reuse, 0x200, R20 ;  /* 0x0000020010147824 */ /* 0x040fe400078e0214 */
[C---:B------:R-:W-:Y:S02]  /*0860*/  IMAD R11, R16.reuse, 0x200, R11 ;  /* 0x00000200100b7824 */ /* 0x040fe400078e020b */
[C---:B------:R-:W-:Y:S02]  /*0870*/  IMAD R13, R16.reuse, 0x200, R13 ;  /* 0x00000200100d7824 */ /* 0x040fe400078e020d */
[----:B------:R-:W-:-:S02]  /*0880*/  IMAD R21, R16, 0x200, R21 ;  /* 0x0000020010157824 */ /* 0x000fc400078e0215 */
[C---:B------:R-:W-:Y:S02]  /*0890*/  IMAD R23, R16.reuse, 0x200, R23 ;  /* 0x0000020010177824 */ /* 0x040fe400078e0217 */
[C---:B------:R-:W-:Y:S02]  /*08a0*/  IMAD R25, R16.reuse, 0x200, R25 ;  /* 0x0000020010197824 */ /* 0x040fe400078e0219 */
[----:B------:R-:W-:Y:S01]  /*08b0*/  IMAD R27, R16, 0x200, R27 ;  /* 0x00000200101b7824 */ /* 0x000fe200078e021b */
[----:B--2---:R2:W-:Y:S01]  /*08c0*/  STG.E desc[UR6][R18.64], R28 ;  /* 0x0000001c12007986 */ /* 0x0045e2000c101906 */
[----:B------:R-:W-:Y:S05]  /*08d0*/  @P0 BRA `(.L_x_4) ;  /* 0xfffffff8008c0947 */ /* 0x000fea000383ffff */
[----:B------:R-:W-:-:S12]  /*08e0*/  UIADD3 UR4, UPT, UPT, UR4, -0x100, URZ ;  /* 0xffffff0004047890 */ /* 0x000fd8000fffe0ff */
.L_x_3:
[----:B------:R-:W-:-:S13]  /*08f0*/  ISETP.NE.AND P0, PT, R8, RZ, PT ;  /* 0x000000ff0800720c */ /* 0x000fda0003f05270 */
[----:B-1----:R-:W-:Y:S05]  /*0900*/  @!P0 EXIT ;  /* 0x000000000000894d */ /* 0x002fea0003800000 */
[----:B------:R-:W-:Y:S02]  /*0910*/  ISETP.GE.U32.AND P1, PT, R8, 0x4, PT ;  /* 0x000000040800780c */ /* 0x000fe40003f26070 */
[----:B------:R-:W-:-:S11]  /*0920*/  LOP3.LUT P0, R5, R5, 0x3, RZ, 0xc0, !PT ;  /* 0x0000000305057812 */ /* 0x000fd6000780c0ff */
[----:B------:R-:W-:Y:S05]  /*0930*/  @!P1 BRA `(.L_x_5) ;  /* 0x0000000000c89947 */ /* 0x000fea0003800000 */
[----:B0-----:R-:W-:Y:S01]  /*0940*/  VIADD R14, R2, UR4 ;  /* 0x00000004020e7c36 */ /* 0x001fe20008000000 */
[----:B------:R-:W0:Y:S01]  /*0950*/  LDC R15, c[0x0][0x390] ;  /* 0x0000e400ff0f7b82 */ /* 0x000e220000000800 */
[----:B------:R-:W-:Y:S01]  /*0960*/  IMAD.MOV.U32 R17, RZ, RZ, RZ ;  /* 0x000000ffff117224 */ /* 0x000fe200078e00ff */
[----:B------:R-:W1:Y:S02]  /*0970*/  LDCU.64 UR8, c[0x0][0x380] ;  /* 0x00007000ff0877ac */ /* 0x000e640008000a00 */
[----:B------:R-:W-:-:S13]  /*0980*/  ISETP.GE.AND P1, PT, R14, R0, PT ;  /* 0x000000000e00720c */ /* 0x000fda0003f26270 */
[----:B------:R-:W3:Y:S01]  /*0990*/  @!P1 LDC.64 R8, c[0x0][0x380] ;  /* 0x0000e000ff089b82 */ /* 0x000ee20000000a00 */
[----:B------:R-:W-:-:S04]  /*09a0*/  @!P1 IMAD.IADD R11, R7, 0x1, R14 ;  /* 0x00000001070b9824 */ /* 0x000fc800078e020e */
[----:B---3--:R-:W-:-:S05]  /*09b0*/  @!P1 IMAD.WIDE.U32 R8, R11, 0x4, R8 ;  /* 0x000000040b089825 */ /* 0x008fca00078e0008 */
[----:B------:R3:W4:Y:S01]  /*09c0*/  @!P1 LDG.E R17, desc[UR6][R8.64] ;  /* 0x0000000608119981 */ /* 0x000722000c1e1900 */
[C---:B0-----:R-:W-:Y:S01]  /*09d0*/  IMAD R11, R14.reuse, R15, UR5 ;  /* 0x000000050e0b7e24 */ /* 0x041fe2000f8e020f */
[----:B------:R-:W-:Y:S01]  /*09e0*/  IADD3 R10, P1, P2, R7, UR4, R2 ;  /* 0x00000004070a7c10 */ /* 0x000fe2000fa3e002 */
[----:B--2---:R-:W-:Y:S02]  /*09f0*/  VIADD R18, R14, 0x40 ;  /* 0x000000400e127836 */ /* 0x004fe40000000000 */
[----:B------:R-:W-:Y:S01]  /*0a00*/  IMAD.MOV.U32 R19, RZ, RZ, RZ ;  /* 0x000000ffff137224 */ /* 0x000fe200078e00ff */
[C---:B------:R-:W-:Y:S02]  /*0a10*/  IADD3 R13, P4, PT, R11.reuse, R4, RZ ;  /* 0x000000040b0d7210 */ /* 0x040fe40007f9e0ff */
[----:B------:R-:W-:Y:S02]  /*0a20*/  ISETP.GE.AND P3, PT, R18, R0, PT ;  /* 0x000000001200720c */ /* 0x000fe40003f66270 */
[----:B------:R-:W-:-:S02]  /*0a30*/  LEA.HI.X.SX32 R16, R11, R6, 0x1, P4 ;  /* 0x000000060b107211 */ /* 0x000fc400020f0eff */
[C---:B-1----:R-:W-:Y:S02]  /*0a40*/  LEA R12, P4, R13.reuse, UR8, 0x2 ;  /* 0x000000080d0c7c11 */ /* 0x042fe4000f8810ff */
[----:B------:R-:W-:Y:S02]  /*0a50*/  IADD3.X R11, PT, PT, RZ, RZ, RZ, P1, P2 ;  /* 0x000000ffff0b7210 */ /* 0x000fe40000fe44ff */
[C---:B---3--:R-:W-:Y:S02]  /*0a60*/  LEA R8, P1, R10.reuse, UR8, 0x2 ;  /* 0x000000080a087c11 */ /* 0x048fe4000f8210ff */
[----:B------:R-:W-:Y:S02]  /*0a70*/  LEA.HI.X R13, R13, UR9, R16, 0x2, P4 ;  /* 0x000000090d0d7c11 */ /* 0x000fe4000a0f1410 */
[----:B------:R-:W-:-:S03]  /*0a80*/  LEA.HI.X R9, R10, UR9, R11, 0x2, P1 ;  /* 0x000000090a097c11 */ /* 0x000fc600088f140b */
[----:B----4-:R0:W-:Y:S04]  /*0a90*/  STG.E desc[UR6][R12.64], R17 ;  /* 0x000000110c007986 */ /* 0x0101e8000c101906 */
[----:B------:R-:W2:Y:S01]  /*0aa0*/  @!P3 LDG.E R19, desc[UR6][R8.64+0x100] ;  /* 0x000100060813b981 */ /* 0x000ea2000c1e1900 */
[----:B------:R-:W-:Y:S02]  /*0ab0*/  IMAD R11, R18, R15, UR5 ;  /* 0x00000005120b7e24 */ /* 0x000fe4000f8e020f */
[----:B------:R-:W-:Y:S02]  /*0ac0*/  VIADD R18, R14, 0x80 ;  /* 0x000000800e127836 */ /* 0x000fe40000000000 */
[----:B------:R-:W-:Y:S01]  /*0ad0*/  IMAD.MOV.U32 R21, RZ, RZ, RZ ;  /* 0x000000ffff157224 */ /* 0x000fe200078e00ff */
[----:B------:R-:W-:-:S02]  /*0ae0*/  IADD3 R16, P2, PT, R11, R4, RZ ;  /* 0x000000040b107210 */ /* 0x000fc40007f5e0ff */
[----:B------:R-:W-:Y:S02]  /*0af0*/  ISETP.GE.AND P1, PT, R18, R0, PT ;  /* 0x000000001200720c */ /* 0x000fe40003f26270 */
[----:B------:R-:W-:Y:S02]  /*0b00*/  LEA.HI.X.SX32 R11, R11, R6, 0x1, P2 ;  /* 0x000000060b0b7211 */ /* 0x000fe400010f0eff */
[----:B------:R-:W-:-:S04]  /*0b10*/  LEA R10, P2, R16, UR8, 0x2 ;  /* 0x00000008100a7c11 */ /* 0x000fc8000f8410ff */
[----:B------:R-:W-:Y:S01]  /*0b20*/  LEA.HI.X R11, R16, UR9, R11, 0x2, P2 ;  /* 0x00000009100b7c11 */ /* 0x000fe200090f140b */
[----:B0-----:R-:W-:-:S04]  /*0b30*/  IMAD R13, R18, R15, UR5 ;  /* 0x00000005120d7e24 */ /* 0x001fc8000f8e020f */
[----:B--2---:R0:W-:Y:S04]  /*0b40*/  STG.E desc[UR6][R10.64], R19 ;  /* 0x000000130a007986 */ /* 0x0041e8000c101906 */
        /* <DEDUP_REMOVED lines=8> */
[----:B------:R-:W-:-:S04]  /*0bd0*/  IMAD R15, R16, R15, UR5 ;  /* 0x00000005100f7e24 */ /* 0x000fc8000f8e020f */
[----:B--2---:R1:W-:Y:S04]  /*0be0*/  STG.E desc[UR6][R12.64], R21 ;  /* 0x000000150c007986 */ /* 0x0043e8000c101906 */
[----:B------:R-:W2:Y:S01]  /*0bf0*/  @!P1 LDG.E R17, desc[UR6][R8.64+0x300] ;  /* 0x0003000608119981 */ /* 0x000ea2000c1e1900 */
[----:B0-----:R-:W-:Y:S01]  /*0c00*/  IADD3 R11, P1, PT, R15, R4, RZ ;  /* 0x000000040f0b7210 */ /* 0x001fe20007f3e0ff */
[----:B------:R-:W-:-:S03]  /*0c10*/  UIADD3 UR4, UPT, UPT, UR4, 0x100, URZ ;  /* 0x0000010004047890 */ /* 0x000fc6000fffe0ff */
[----:B------:R-:W-:Y:S02]  /*0c20*/  LEA.HI.X.SX32 R14, R15, R6, 0x1, P1 ;  /* 0x000000060f0e7211 */ /* 0x000fe400008f0eff */
[----:B------:R-:W-:-:S04]  /*0c30*/  LEA R10, P1, R11, UR8, 0x2 ;  /* 0x000000080b0a7c11 */ /* 0x000fc8000f8210ff */
[----:B------:R-:W-:-:S05]  /*0c40*/  LEA.HI.X R11, R11, UR9, R14, 0x2, P1 ;  /* 0x000000090b0b7c11 */ /* 0x000fca00088f140e */
[----:B--2---:R1:W-:Y:S04]  /*0c50*/  STG.E desc[UR6][R10.64], R17 ;  /* 0x000000110a007986 */ /* 0x0043e8000c101906 */
.L_x_5:
[----:B------:R-:W-:Y:S05]  /*0c60*/  @!P0 EXIT ;  /* 0x000000000000894d */ /* 0x000fea0003800000 */
[----:B------:R-:W-:Y:S02]  /*0c70*/  ISETP.NE.AND P1, PT, R5, 0x1, PT ;  /* 0x000000010500780c */ /* 0x000fe40003f25270 */
[----:B------:R-:W-:-:S11]  /*0c80*/  LOP3.LUT P0, RZ, R3, 0x40, RZ, 0xc0, !PT ;  /* 0x0000004003ff7812 */ /* 0x000fd6000780c0ff */
[----:B------:R-:W-:Y:S05]  /*0c90*/  @!P1 BRA `(.L_x_6) ;  /* 0x0000000000789947 */ /* 0x000fea0003800000 */
[----:B0-----:R-:W-:Y:S01]  /*0ca0*/  VIADD R8, R2, UR4 ;  /* 0x0000000402087c36 */ /* 0x001fe20008000000 */
[----:B------:R-:W0:Y:S01]  /*0cb0*/  LDC R14, c[0x0][0x390] ;  /* 0x0000e400ff0e7b82 */ /* 0x000e220000000800 */
[----:B------:R-:W-:Y:S01]  /*0cc0*/  IMAD.MOV.U32 R3, RZ, RZ, RZ ;  /* 0x000000ffff037224 */ /* 0x000fe200078e00ff */
[----:B------:R-:W3:Y:S02]  /*0cd0*/  LDCU.64 UR8, c[0x0][0x380] ;  /* 0x00007000ff0877ac */ /* 0x000ee40008000a00 */
[----:B------:R-:W-:-:S13]  /*0ce0*/  ISETP.GE.AND P1, PT, R8, R0, PT ;  /* 0x000000000800720c */ /* 0x000fda0003f26270 */
[----:B-1----:R-:W1:Y:S01]  /*0cf0*/  @!P1 LDC.64 R10, c[0x0][0x380] ;  /* 0x0000e000ff0a9b82 */ /* 0x002e620000000a00 */
[----:B------:R-:W-:-:S04]  /*0d00*/  @!P1 IMAD.IADD R5, R7, 0x1, R8 ;  /* 0x0000000107059824 */ /* 0x000fc800078e0208 */
[----:B-1----:R-:W-:-:S05]  /*0d10*/  @!P1 IMAD.WIDE.U32 R10, R5, 0x4, R10 ;  /* 0x00000004050a9825 */ /* 0x002fca00078e000a */
[----:B------:R1:W4:Y:S01]  /*0d20*/  @!P1 LDG.E R3, desc[UR6][R10.64] ;  /* 0x000000060a039981 */ /* 0x000322000c1e1900 */
[C---:B------:R-:W-:Y:S02]  /*0d30*/  VIADD R13, R8.reuse, 0x40 ;  /* 0x00000040080d7836 */ /* 0x040fe40000000000 */
[----:B0-----:R-:W-:-:S03]  /*0d40*/  IMAD R5, R8, R14, UR5 ;  /* 0x0000000508057e24 */ /* 0x001fc6000f8e020e */
[----:B------:R-:W-:Y:S02]  /*0d50*/  ISETP.GE.AND P1, PT, R13, R0, PT ;  /* 0x000000000d00720c */ /* 0x000fe40003f26270 */
[----:B------:R-:W-:-:S04]  /*0d60*/  IADD3 R9, P4, PT, R5, R4, RZ ;  /* 0x0000000405097210 */ /* 0x000fc80007f9e0ff */
[----:B------:R-:W-:Y:S01]  /*0d70*/  LEA.HI.X.SX32 R12, R5, R6, 0x1, P4 ;  /* 0x00000006050c7211 */ /* 0x000fe200020f0eff */
[----:B------:R-:W-:Y:S01]  /*0d80*/  IMAD.MOV.U32 R5, RZ, RZ, RZ ;  /* 0x000000ffff057224 */ /* 0x000fe200078e00ff */
[----:B---3--:R-:W-:-:S04]  /*0d90*/  LEA R8, P4, R9, UR8, 0x2 ;  /* 0x0000000809087c11 */ /* 0x008fc8000f8810ff */
[----:B------:R-:W-:Y:S02]  /*0da0*/  LEA.HI.X R9, R9, UR9, R12, 0x2, P4 ;  /* 0x0000000909097c11 */ /* 0x000fe4000a0f140c */
[----:B------:R-:W-:-:S04]  /*0db0*/  @!P1 IADD3 R15, P2, P3, R7, UR4, R2 ;  /* 0x00000004070f9c10 */ /* 0x000fc8000fb5e002 */
[----:B------:R-:W-:Y:S02]  /*0dc0*/  @!P1 IADD3.X R16, PT, PT, RZ, RZ, RZ, P2, P3 ;  /* 0x000000ffff109210 */ /* 0x000fe400017e64ff */
[----:B-1----:R-:W-:-:S04]  /*0dd0*/  @!P1 LEA R10, P2, R15, UR8, 0x2 ;  /* 0x000000080f0a9c11 */ /* 0x002fc8000f8410ff */
[----:B------:R-:W-:Y:S01]  /*0de0*/  @!P1 LEA.HI.X R11, R15, UR9, R16, 0x2, P2 ;  /* 0x000000090f0b9c11 */ /* 0x000fe200090f1410 */
[----:B----4-:R3:W-:Y:S04]  /*0df0*/  STG.E desc[UR6][R8.64], R3 ;  /* 0x0000000308007986 */ /* 0x0107e8000c101906 */
[----:B------:R-:W4:Y:S01]  /*0e00*/  @!P1 LDG.E R5, desc[UR6][R10.64+0x100] ;  /* 0x000100060a059981 */ /* 0x000f22000c1e1900 */
[----:B------:R-:W-:Y:S01]  /*0e10*/  IMAD R13, R13, R14, UR5 ;  /* 0x000000050d0d7e24 */ /* 0x000fe2000f8e020e */
[----:B------:R-:W-:-:S04]  /*0e20*/  UIADD3 UR4, UPT, UPT, UR4, 0x80, URZ ;  /* 0x0000008004047890 */ /* 0x000fc8000fffe0ff */
[----:B------:R-:W-:-:S04]  /*0e30*/  IADD3 R14, P1, PT, R13, R4, RZ ;  /* 0x000000040d0e7210 */ /* 0x000fc80007f3e0ff */
[----:B------:R-:W-:Y:S02]  /*0e40*/  LEA.HI.X.SX32 R13, R13, R6, 0x1, P1 ;  /* 0x000000060d0d7211 */ /* 0x000fe400008f0eff */
[----:B------:R-:W-:-:S04]  /*0e50*/  LEA R12, P1, R14, UR8, 0x2 ;  /* 0x000000080e0c7c11 */ /* 0x000fc8000f8210ff */
[----:B------:R-:W-:-:S05]  /*0e60*/  LEA.HI.X R13, R14, UR9, R13, 0x2, P1 ;  /* 0x000000090e0d7c11 */ /* 0x000fca00088f140d */
[----:B----4-:R3:W-:Y:S04]  /*0e70*/  STG.E desc[UR6][R12.64], R5 ;  /* 0x000000050c007986 */ /* 0x0107e8000c101906 */
.L_x_6:
[----:B------:R-:W-:Y:S05]  /*0e80*/  @P0 EXIT ;  /* 0x000000000000094d */ /* 0x000fea0003800000 */
[----:B0--3--:R-:W-:Y:S01]  /*0e90*/  VIADD R8, R2, UR4 ;  /* 0x0000000402087c36 */ /* 0x009fe20008000000 */
[----:B------:R-:W0:Y:S04]  /*0ea0*/  LDCU.64 UR8, c[0x0][0x380] ;  /* 0x00007000ff0877ac */ /* 0x000e280008000a00 */
[----:B------:R-:W-:-:S13]  /*0eb0*/  ISETP.GE.AND P0, PT, R8, R0, PT ;  /* 0x000000000800720c */ /* 0x000fda0003f06270 */
[----:B------:R-:W3:Y:S01]  /*0ec0*/  @!P0 LDC.64 R2, c[0x0][0x380] ;  /* 0x0000e000ff028b82 */ /* 0x000ee20000000a00 */
[----:B------:R-:W-:Y:S02]  /*0ed0*/  @!P0 IMAD.IADD R5, R7, 0x1, R8 ;  /* 0x0000000107058824 */ /* 0x000fe400078e0208 */
[----:B------:R-:W-:Y:S02]  /*0ee0*/  IMAD.MOV.U32 R7, RZ, RZ, RZ ;  /* 0x000000ffff077224 */ /* 0x000fe400078e00ff */
[----:B---3--:R-:W-:-:S03]  /*0ef0*/  @!P0 IMAD.WIDE.U32 R2, R5, 0x4, R2 ;  /* 0x0000000405028825 */ /* 0x008fc600078e0002 */
[----:B------:R-:W3:Y:S02]  /*0f00*/  LDC R5, c[0x0][0x390] ;  /* 0x0000e400ff057b82 */ /* 0x000ee40000000800 */
[----:B------:R-:W4:Y:S01]  /*0f10*/  @!P0 LDG.E R7, desc[UR6][R2.64] ;  /* 0x0000000602078981 */ /* 0x000f22000c1e1900 */
[----:B---3--:R-:W-:-:S05]  /*0f20*/  IMAD R5, R8, R5, UR5 ;  /* 0x0000000508057e24 */ /* 0x008fca000f8e0205 */
[----:B------:R-:W-:-:S04]  /*0f30*/  IADD3 R0, P0, PT, R5, R4, RZ ;  /* 0x0000000405007210 */ /* 0x000fc80007f1e0ff */
[----:B------:R-:W-:Y:S02]  /*0f40*/  LEA.HI.X.SX32 R5, R5, R6, 0x1, P0 ;  /* 0x0000000605057211 */ /* 0x000fe400000f0eff */
[----:B0-----:R-:W-:-:S04]  /*0f50*/  LEA R4, P0, R0, UR8, 0x2 ;  /* 0x0000000800047c11 */ /* 0x001fc8000f8010ff */
[----:B------:R-:W-:-:S05]  /*0f60*/  LEA.HI.X R5, R0, UR9, R5, 0x2, P0 ;  /* 0x0000000900057c11 */ /* 0x000fca00080f1405 */
[----:B----4-:R-:W-:Y:S01]  /*0f70*/  STG.E desc[UR6][R4.64], R7 ;  /* 0x0000000704007986 */ /* 0x010fe2000c101906 */
[----:B------:R-:W-:Y:S05]  /*0f80*/  EXIT ;  /* 0x000000000000794d */ /* 0x000fea0003800000 */
.L_x_7:
        /* <DEDUP_REMOVED lines=15> */
.L_x_9:


//--------------------- .nv.shared._Z6kernelPfPKfiii --------------------------
	.section	.nv.shared._Z6kernelPfPKfiii,"aw",@nobits
	.sectionflags	@""
	.align	4
.nv.shared._Z6kernelPfPKfiii:
	.zero		3072


//--------------------- .nv.shared.reserved.0     --------------------------
	.section	.nv.shared.reserved.0,"aw",@nobits
	.weak		__nv_reservedSMEM_offset_0_alias
	.size		__nv_reservedSMEM_offset_0_alias, 0, 64
	.other		__nv_reservedSMEM_offset_0_alias,@"STO_CUDA_RESERVED_SHARED STV_DEFAULT"
__nv_reservedSMEM_offset_0_alias:
	.zero		0
	.zero		64


//--------------------- .nv.constant0._Z6kernelPfPKfiii --------------------------
	.section	.nv.constant0._Z6kernelPfPKfiii,"a",@progbits
	.sectionflags	@""
	.align	4
.nv.constant0._Z6kernelPfPKfiii:
	.zero		924


//--------------------- .nv.constant0._Z12preprocessorPfiii --------------------------
	.section	.nv.constant0._Z12preprocessorPfiii,"a",@progbits
	.sectionflags	@""
	.align	4
.nv.constant0._Z12preprocessorPfiii:
	.zero		916


//--------------------- SYMBOLS --------------------------

	.type		.nv.reservedSmem.offset0,@object
	.size		.nv.reservedSmem.offset0,0x4
	.type		.nv.reservedSmem.cap,@object
	.size		.nv.reservedSmem.cap,0x4
